//
// Generated by NVIDIA NVVM Compiler
//
// Compiler Build ID: CL-36424714
// Cuda compilation tools, release 13.0, V13.0.88
// Based on NVVM 20.0.0
//

.version 9.0
.target sm_100
.address_size 64

	// .globl	_Z21SortParamBasedBitonicPfS_
// _ZZ21SortParamBasedBitonicPfS_E17sm_sorted_fitness has been demoted
// _ZZ21SortParamBasedBitonicPfS_E15sm_sorted_param has been demoted
// _ZZ22SortParamBasedBitonic2PfS_E17sm_sorted_fitness has been demoted
// _ZZ22SortParamBasedBitonic2PfS_E15sm_sorted_param has been demoted
// _ZZ22SortParamBasedBitonic3PfS_E17sm_sorted_fitness has been demoted
// _ZZ22SortParamBasedBitonic3PfS_E15sm_sorted_param has been demoted

.visible .entry _Z21SortParamBasedBitonicPfS_(
	.param .u64 .ptr .align 1 _Z21SortParamBasedBitonicPfS__param_0,
	.param .u64 .ptr .align 1 _Z21SortParamBasedBitonicPfS__param_1
)
{
	.reg .pred 	%p<84>;
	.reg .b32 	%r<111>;
	.reg .b32 	%f<156>;
	.reg .b64 	%rd<9>;
	// demoted variable
	.shared .align 4 .b8 _ZZ21SortParamBasedBitonicPfS_E17sm_sorted_fitness[512];
	// demoted variable
	.shared .align 4 .b8 _ZZ21SortParamBasedBitonicPfS_E15sm_sorted_param[512];
	ld.param.u64 	%rd3, [_Z21SortParamBasedBitonicPfS__param_0];
	ld.param.u64 	%rd4, [_Z21SortParamBasedBitonicPfS__param_1];
	setp.eq.s64 	%p1, %rd3, 0;
	setp.eq.s64 	%p2, %rd4, 0;
	or.pred  	%p3, %p1, %p2;
	@%p3 bra 	$L__BB0_10;
	cvta.to.global.u64 	%rd5, %rd3;
	cvta.to.global.u64 	%rd6, %rd4;
	mov.u32 	%r1, %ctaid.x;
	mov.u32 	%r2, %tid.x;
	shl.b32 	%r4, %r2, 4;
	add.s32 	%r5, %r4, %r1;
	mul.wide.u32 	%rd7, %r5, 4;
	add.s64 	%rd1, %rd5, %rd7;
	ld.global.f32 	%f154, [%rd1];
	mul.wide.u32 	%rd8, %r2, 4;
	add.s64 	%rd2, %rd6, %rd8;
	ld.global.f32 	%f155, [%rd2];
	setp.gt.u32 	%p4, %r2, 63;
	@%p4 bra 	$L__BB0_3;
	mov.b32 	%r6, %f154;
	shfl.sync.bfly.b32	%r7|%p5, %r6, 1, 31, -1;
	mov.b32 	%r8, %f155;
	shfl.sync.bfly.b32	%r9|%p6, %r8, 1, 31, -1;
	mov.b32 	%f13, %r9;
	xor.b32  	%r10, %r2, 1;
	setp.gt.u32 	%p7, %r2, %r10;
	sub.f32 	%f14, %f13, %f155;
	neg.f32 	%f15, %f14;
	selp.f32 	%f16, %f15, %f14, %p7;
	setp.lt.f32 	%p8, %f16, 0f00000000;
	mov.b32 	%f17, %r7;
	selp.f32 	%f18, %f17, %f154, %p8;
	selp.f32 	%f19, %f13, %f155, %p8;
	mov.b32 	%r11, %f18;
	shfl.sync.bfly.b32	%r12|%p9, %r11, 3, 31, -1;
	mov.b32 	%r13, %f19;
	shfl.sync.bfly.b32	%r14|%p10, %r13, 3, 31, -1;
	mov.b32 	%f20, %r14;
	xor.b32  	%r15, %r2, 3;
	setp.gt.u32 	%p11, %r2, %r15;
	sub.f32 	%f21, %f20, %f19;
	neg.f32 	%f22, %f21;
	selp.f32 	%f23, %f22, %f21, %p11;
	setp.lt.f32 	%p12, %f23, 0f00000000;
	mov.b32 	%f24, %r12;
	selp.f32 	%f25, %f24, %f18, %p12;
	selp.f32 	%f26, %f20, %f19, %p12;
	mov.b32 	%r16, %f25;
	shfl.sync.bfly.b32	%r17|%p13, %r16, 1, 31, -1;
	mov.b32 	%r18, %f26;
	shfl.sync.bfly.b32	%r19|%p14, %r18, 1, 31, -1;
	mov.b32 	%f27, %r19;
	sub.f32 	%f28, %f27, %f26;
	neg.f32 	%f29, %f28;
	selp.f32 	%f30, %f29, %f28, %p7;
	setp.lt.f32 	%p15, %f30, 0f00000000;
	mov.b32 	%f31, %r17;
	selp.f32 	%f32, %f31, %f25, %p15;
	selp.f32 	%f33, %f27, %f26, %p15;
	mov.b32 	%r20, %f32;
	shfl.sync.bfly.b32	%r21|%p16, %r20, 7, 31, -1;
	mov.b32 	%r22, %f33;
	shfl.sync.bfly.b32	%r23|%p17, %r22, 7, 31, -1;
	mov.b32 	%f34, %r23;
	xor.b32  	%r24, %r2, 7;
	setp.gt.u32 	%p18, %r2, %r24;
	sub.f32 	%f35, %f34, %f33;
	neg.f32 	%f36, %f35;
	selp.f32 	%f37, %f36, %f35, %p18;
	setp.lt.f32 	%p19, %f37, 0f00000000;
	mov.b32 	%f38, %r21;
	selp.f32 	%f39, %f38, %f32, %p19;
	selp.f32 	%f40, %f34, %f33, %p19;
	mov.b32 	%r25, %f39;
	shfl.sync.bfly.b32	%r26|%p20, %r25, 2, 31, -1;
	mov.b32 	%r27, %f40;
	shfl.sync.bfly.b32	%r28|%p21, %r27, 2, 31, -1;
	mov.b32 	%f41, %r28;
	xor.b32  	%r29, %r2, 2;
	setp.gt.u32 	%p22, %r2, %r29;
	sub.f32 	%f42, %f41, %f40;
	neg.f32 	%f43, %f42;
	selp.f32 	%f44, %f43, %f42, %p22;
	setp.lt.f32 	%p23, %f44, 0f00000000;
	mov.b32 	%f45, %r26;
	selp.f32 	%f46, %f45, %f39, %p23;
	selp.f32 	%f47, %f41, %f40, %p23;
	mov.b32 	%r30, %f46;
	shfl.sync.bfly.b32	%r31|%p24, %r30, 1, 31, -1;
	mov.b32 	%r32, %f47;
	shfl.sync.bfly.b32	%r33|%p25, %r32, 1, 31, -1;
	mov.b32 	%f48, %r33;
	sub.f32 	%f49, %f48, %f47;
	neg.f32 	%f50, %f49;
	selp.f32 	%f51, %f50, %f49, %p7;
	setp.lt.f32 	%p26, %f51, 0f00000000;
	mov.b32 	%f52, %r31;
	selp.f32 	%f53, %f52, %f46, %p26;
	selp.f32 	%f54, %f48, %f47, %p26;
	mov.b32 	%r34, %f53;
	shfl.sync.bfly.b32	%r35|%p27, %r34, 15, 31, -1;
	mov.b32 	%r36, %f54;
	shfl.sync.bfly.b32	%r37|%p28, %r36, 15, 31, -1;
	mov.b32 	%f55, %r37;
	xor.b32  	%r38, %r2, 15;
	setp.gt.u32 	%p29, %r2, %r38;
	sub.f32 	%f56, %f55, %f54;
	neg.f32 	%f57, %f56;
	selp.f32 	%f58, %f57, %f56, %p29;
	setp.lt.f32 	%p30, %f58, 0f00000000;
	mov.b32 	%f59, %r35;
	selp.f32 	%f60, %f59, %f53, %p30;
	selp.f32 	%f61, %f55, %f54, %p30;
	mov.b32 	%r39, %f60;
	shfl.sync.bfly.b32	%r40|%p31, %r39, 4, 31, -1;
	mov.b32 	%r41, %f61;
	shfl.sync.bfly.b32	%r42|%p32, %r41, 4, 31, -1;
	mov.b32 	%f62, %r42;
	xor.b32  	%r43, %r2, 4;
	setp.gt.u32 	%p33, %r2, %r43;
	sub.f32 	%f63, %f62, %f61;
	neg.f32 	%f64, %f63;
	selp.f32 	%f65, %f64, %f63, %p33;
	setp.lt.f32 	%p34, %f65, 0f00000000;
	mov.b32 	%f66, %r40;
	selp.f32 	%f67, %f66, %f60, %p34;
	selp.f32 	%f68, %f62, %f61, %p34;
	mov.b32 	%r44, %f67;
	shfl.sync.bfly.b32	%r45|%p35, %r44, 2, 31, -1;
	mov.b32 	%r46, %f68;
	shfl.sync.bfly.b32	%r47|%p36, %r46, 2, 31, -1;
	mov.b32 	%f69, %r47;
	sub.f32 	%f70, %f69, %f68;
	neg.f32 	%f71, %f70;
	selp.f32 	%f72, %f71, %f70, %p22;
	setp.lt.f32 	%p37, %f72, 0f00000000;
	mov.b32 	%f73, %r45;
	selp.f32 	%f74, %f73, %f67, %p37;
	selp.f32 	%f75, %f69, %f68, %p37;
	mov.b32 	%r48, %f74;
	shfl.sync.bfly.b32	%r49|%p38, %r48, 1, 31, -1;
	mov.b32 	%r50, %f75;
	shfl.sync.bfly.b32	%r51|%p39, %r50, 1, 31, -1;
	mov.b32 	%f76, %r51;
	sub.f32 	%f77, %f76, %f75;
	neg.f32 	%f78, %f77;
	selp.f32 	%f79, %f78, %f77, %p7;
	setp.lt.f32 	%p40, %f79, 0f00000000;
	mov.b32 	%f80, %r49;
	selp.f32 	%f81, %f80, %f74, %p40;
	selp.f32 	%f82, %f76, %f75, %p40;
	mov.b32 	%r52, %f81;
	shfl.sync.bfly.b32	%r53|%p41, %r52, 31, 31, -1;
	mov.b32 	%r54, %f82;
	shfl.sync.bfly.b32	%r55|%p42, %r54, 31, 31, -1;
	mov.b32 	%f83, %r55;
	xor.b32  	%r56, %r2, 31;
	setp.gt.u32 	%p43, %r2, %r56;
	sub.f32 	%f84, %f83, %f82;
	neg.f32 	%f85, %f84;
	selp.f32 	%f86, %f85, %f84, %p43;
	setp.lt.f32 	%p44, %f86, 0f00000000;
	mov.b32 	%f87, %r53;
	selp.f32 	%f88, %f87, %f81, %p44;
	selp.f32 	%f89, %f83, %f82, %p44;
	mov.b32 	%r57, %f88;
	shfl.sync.bfly.b32	%r58|%p45, %r57, 8, 31, -1;
	mov.b32 	%r59, %f89;
	shfl.sync.bfly.b32	%r60|%p46, %r59, 8, 31, -1;
	mov.b32 	%f90, %r60;
	xor.b32  	%r61, %r2, 8;
	setp.gt.u32 	%p47, %r2, %r61;
	sub.f32 	%f91, %f90, %f89;
	neg.f32 	%f92, %f91;
	selp.f32 	%f93, %f92, %f91, %p47;
	setp.lt.f32 	%p48, %f93, 0f00000000;
	mov.b32 	%f94, %r58;
	selp.f32 	%f95, %f94, %f88, %p48;
	selp.f32 	%f96, %f90, %f89, %p48;
	mov.b32 	%r62, %f95;
	shfl.sync.bfly.b32	%r63|%p49, %r62, 4, 31, -1;
	mov.b32 	%r64, %f96;
	shfl.sync.bfly.b32	%r65|%p50, %r64, 4, 31, -1;
	mov.b32 	%f97, %r65;
	sub.f32 	%f98, %f97, %f96;
	neg.f32 	%f99, %f98;
	selp.f32 	%f100, %f99, %f98, %p33;
	setp.lt.f32 	%p51, %f100, 0f00000000;
	mov.b32 	%f101, %r63;
	selp.f32 	%f102, %f101, %f95, %p51;
	selp.f32 	%f103, %f97, %f96, %p51;
	mov.b32 	%r66, %f102;
	shfl.sync.bfly.b32	%r67|%p52, %r66, 2, 31, -1;
	mov.b32 	%r68, %f103;
	shfl.sync.bfly.b32	%r69|%p53, %r68, 2, 31, -1;
	mov.b32 	%f104, %r69;
	sub.f32 	%f105, %f104, %f103;
	neg.f32 	%f106, %f105;
	selp.f32 	%f107, %f106, %f105, %p22;
	setp.lt.f32 	%p54, %f107, 0f00000000;
	mov.b32 	%f108, %r67;
	selp.f32 	%f109, %f108, %f102, %p54;
	selp.f32 	%f110, %f104, %f103, %p54;
	mov.b32 	%r70, %f109;
	shfl.sync.bfly.b32	%r71|%p55, %r70, 1, 31, -1;
	mov.b32 	%r72, %f110;
	shfl.sync.bfly.b32	%r73|%p56, %r72, 1, 31, -1;
	mov.b32 	%f111, %r73;
	sub.f32 	%f112, %f111, %f110;
	neg.f32 	%f113, %f112;
	selp.f32 	%f114, %f113, %f112, %p7;
	setp.lt.f32 	%p57, %f114, 0f00000000;
	mov.b32 	%f115, %r71;
	selp.f32 	%f154, %f115, %f109, %p57;
	selp.f32 	%f155, %f111, %f110, %p57;
	shl.b32 	%r74, %r2, 2;
	mov.u32 	%r75, _ZZ21SortParamBasedBitonicPfS_E15sm_sorted_param;
	add.s32 	%r76, %r75, %r74;
	st.shared.f32 	[%r76], %f154;
	mov.u32 	%r77, _ZZ21SortParamBasedBitonicPfS_E17sm_sorted_fitness;
	add.s32 	%r78, %r77, %r74;
	st.shared.f32 	[%r78], %f155;
$L__BB0_3:
	setp.gt.u32 	%p58, %r2, 63;
	bar.sync 	0;
	@%p58 bra 	$L__BB0_6;
	xor.b32  	%r3, %r2, 63;
	shl.b32 	%r79, %r2, 2;
	xor.b32  	%r80, %r79, 252;
	mov.u32 	%r81, _ZZ21SortParamBasedBitonicPfS_E17sm_sorted_fitness;
	add.s32 	%r82, %r81, %r80;
	ld.shared.f32 	%f7, [%r82];
	setp.gt.u32 	%p59, %r2, %r3;
	sub.f32 	%f116, %f7, %f155;
	neg.f32 	%f117, %f116;
	selp.f32 	%f118, %f117, %f116, %p59;
	setp.geu.f32 	%p60, %f118, 0f00000000;
	@%p60 bra 	$L__BB0_6;
	shl.b32 	%r83, %r3, 2;
	mov.u32 	%r84, _ZZ21SortParamBasedBitonicPfS_E15sm_sorted_param;
	add.s32 	%r85, %r84, %r83;
	ld.shared.f32 	%f154, [%r85];
	mov.f32 	%f155, %f7;
$L__BB0_6:
	setp.gt.u32 	%p61, %r2, 63;
	bar.sync 	0;
	@%p61 bra 	$L__BB0_10;
	mov.b32 	%r86, %f154;
	shfl.sync.bfly.b32	%r87|%p62, %r86, 16, 31, -1;
	mov.b32 	%r88, %f155;
	shfl.sync.bfly.b32	%r89|%p63, %r88, 16, 31, -1;
	mov.b32 	%f119, %r89;
	xor.b32  	%r90, %r2, 16;
	setp.gt.u32 	%p64, %r2, %r90;
	sub.f32 	%f120, %f119, %f155;
	neg.f32 	%f121, %f120;
	selp.f32 	%f122, %f121, %f120, %p64;
	setp.lt.f32 	%p65, %f122, 0f00000000;
	mov.b32 	%f123, %r87;
	selp.f32 	%f124, %f123, %f154, %p65;
	selp.f32 	%f125, %f119, %f155, %p65;
	mov.b32 	%r91, %f124;
	shfl.sync.bfly.b32	%r92|%p66, %r91, 8, 31, -1;
	mov.b32 	%r93, %f125;
	shfl.sync.bfly.b32	%r94|%p67, %r93, 8, 31, -1;
	mov.b32 	%f126, %r94;
	xor.b32  	%r95, %r2, 8;
	setp.gt.u32 	%p68, %r2, %r95;
	sub.f32 	%f127, %f126, %f125;
	neg.f32 	%f128, %f127;
	selp.f32 	%f129, %f128, %f127, %p68;
	setp.lt.f32 	%p69, %f129, 0f00000000;
	mov.b32 	%f130, %r92;
	selp.f32 	%f131, %f130, %f124, %p69;
	selp.f32 	%f132, %f126, %f125, %p69;
	mov.b32 	%r96, %f131;
	shfl.sync.bfly.b32	%r97|%p70, %r96, 4, 31, -1;
	mov.b32 	%r98, %f132;
	shfl.sync.bfly.b32	%r99|%p71, %r98, 4, 31, -1;
	mov.b32 	%f133, %r99;
	xor.b32  	%r100, %r2, 4;
	setp.gt.u32 	%p72, %r2, %r100;
	sub.f32 	%f134, %f133, %f132;
	neg.f32 	%f135, %f134;
	selp.f32 	%f136, %f135, %f134, %p72;
	setp.lt.f32 	%p73, %f136, 0f00000000;
	mov.b32 	%f137, %r97;
	selp.f32 	%f138, %f137, %f131, %p73;
	selp.f32 	%f139, %f133, %f132, %p73;
	mov.b32 	%r101, %f138;
	shfl.sync.bfly.b32	%r102|%p74, %r101, 2, 31, -1;
	mov.b32 	%r103, %f139;
	shfl.sync.bfly.b32	%r104|%p75, %r103, 2, 31, -1;
	mov.b32 	%f140, %r104;
	xor.b32  	%r105, %r2, 2;
	setp.gt.u32 	%p76, %r2, %r105;
	sub.f32 	%f141, %f140, %f139;
	neg.f32 	%f142, %f141;
	selp.f32 	%f143, %f142, %f141, %p76;
	setp.lt.f32 	%p77, %f143, 0f00000000;
	mov.b32 	%f144, %r102;
	selp.f32 	%f145, %f144, %f138, %p77;
	selp.f32 	%f146, %f140, %f139, %p77;
	mov.b32 	%r106, %f145;
	shfl.sync.bfly.b32	%r107|%p78, %r106, 1, 31, -1;
	mov.b32 	%r108, %f146;
	shfl.sync.bfly.b32	%r109|%p79, %r108, 1, 31, -1;
	mov.b32 	%f147, %r109;
	xor.b32  	%r110, %r2, 1;
	setp.gt.u32 	%p80, %r2, %r110;
	sub.f32 	%f148, %f147, %f146;
	neg.f32 	%f149, %f148;
	selp.f32 	%f150, %f149, %f148, %p80;
	setp.lt.f32 	%p81, %f150, 0f00000000;
	mov.b32 	%f151, %r107;
	selp.f32 	%f11, %f151, %f145, %p81;
	selp.f32 	%f12, %f147, %f146, %p81;
	setp.gt.u32 	%p82, %r1, 15;
	@%p82 bra 	$L__BB0_10;
	st.global.f32 	[%rd1], %f11;
	setp.ne.s32 	%p83, %r1, 0;
	@%p83 bra 	$L__BB0_10;
	st.global.f32 	[%rd2], %f12;
$L__BB0_10:
	ret;

}
	// .globl	_Z22SortParamBasedBitonic2PfS_
.visible .entry _Z22SortParamBasedBitonic2PfS_(
	.param .u64 .ptr .align 1 _Z22SortParamBasedBitonic2PfS__param_0,
	.param .u64 .ptr .align 1 _Z22SortParamBasedBitonic2PfS__param_1
)
{
	.reg .pred 	%p<110>;
	.reg .b32 	%r<152>;
	.reg .b32 	%f<213>;
	.reg .b64 	%rd<9>;
	// demoted variable
	.shared .align 4 .b8 _ZZ22SortParamBasedBitonic2PfS_E17sm_sorted_fitness[512];
	// demoted variable
	.shared .align 4 .b8 _ZZ22SortParamBasedBitonic2PfS_E15sm_sorted_param[512];
	ld.param.u64 	%rd3, [_Z22SortParamBasedBitonic2PfS__param_0];
	ld.param.u64 	%rd4, [_Z22SortParamBasedBitonic2PfS__param_1];
	setp.eq.s64 	%p1, %rd3, 0;
	setp.eq.s64 	%p2, %rd4, 0;
	or.pred  	%p3, %p1, %p2;
	@%p3 bra 	$L__BB1_17;
	cvta.to.global.u64 	%rd5, %rd3;
	cvta.to.global.u64 	%rd6, %rd4;
	mov.u32 	%r1, %ctaid.x;
	mov.u32 	%r2, %tid.x;
	shl.b32 	%r8, %r2, 4;
	add.s32 	%r9, %r1, %r8;
	mul.wide.u32 	%rd7, %r9, 4;
	add.s64 	%rd1, %rd5, %rd7;
	ld.global.f32 	%f207, [%rd1+256];
	mul.wide.u32 	%rd8, %r2, 4;
	add.s64 	%rd2, %rd6, %rd8;
	ld.global.f32 	%f208, [%rd2+256];
	setp.lt.u32 	%p4, %r2, 64;
	shl.b32 	%r10, %r2, 2;
	mov.u32 	%r11, _ZZ22SortParamBasedBitonic2PfS_E15sm_sorted_param;
	add.s32 	%r3, %r11, %r10;
	mov.u32 	%r12, _ZZ22SortParamBasedBitonic2PfS_E17sm_sorted_fitness;
	add.s32 	%r4, %r12, %r10;
	@%p4 bra 	$L__BB1_3;
	mov.b32 	%r13, %f207;
	shfl.sync.bfly.b32	%r14|%p5, %r13, 1, 31, -1;
	mov.b32 	%r15, %f208;
	shfl.sync.bfly.b32	%r16|%p6, %r15, 1, 31, -1;
	mov.b32 	%f25, %r16;
	xor.b32  	%r17, %r2, 1;
	setp.gt.u32 	%p7, %r2, %r17;
	sub.f32 	%f26, %f25, %f208;
	neg.f32 	%f27, %f26;
	selp.f32 	%f28, %f27, %f26, %p7;
	setp.lt.f32 	%p8, %f28, 0f00000000;
	mov.b32 	%f29, %r14;
	selp.f32 	%f30, %f29, %f207, %p8;
	selp.f32 	%f31, %f25, %f208, %p8;
	mov.b32 	%r18, %f30;
	shfl.sync.bfly.b32	%r19|%p9, %r18, 3, 31, -1;
	mov.b32 	%r20, %f31;
	shfl.sync.bfly.b32	%r21|%p10, %r20, 3, 31, -1;
	mov.b32 	%f32, %r21;
	xor.b32  	%r22, %r2, 3;
	setp.gt.u32 	%p11, %r2, %r22;
	sub.f32 	%f33, %f32, %f31;
	neg.f32 	%f34, %f33;
	selp.f32 	%f35, %f34, %f33, %p11;
	setp.lt.f32 	%p12, %f35, 0f00000000;
	mov.b32 	%f36, %r19;
	selp.f32 	%f37, %f36, %f30, %p12;
	selp.f32 	%f38, %f32, %f31, %p12;
	mov.b32 	%r23, %f37;
	shfl.sync.bfly.b32	%r24|%p13, %r23, 1, 31, -1;
	mov.b32 	%r25, %f38;
	shfl.sync.bfly.b32	%r26|%p14, %r25, 1, 31, -1;
	mov.b32 	%f39, %r26;
	sub.f32 	%f40, %f39, %f38;
	neg.f32 	%f41, %f40;
	selp.f32 	%f42, %f41, %f40, %p7;
	setp.lt.f32 	%p15, %f42, 0f00000000;
	mov.b32 	%f43, %r24;
	selp.f32 	%f44, %f43, %f37, %p15;
	selp.f32 	%f45, %f39, %f38, %p15;
	mov.b32 	%r27, %f44;
	shfl.sync.bfly.b32	%r28|%p16, %r27, 7, 31, -1;
	mov.b32 	%r29, %f45;
	shfl.sync.bfly.b32	%r30|%p17, %r29, 7, 31, -1;
	mov.b32 	%f46, %r30;
	xor.b32  	%r31, %r2, 7;
	setp.gt.u32 	%p18, %r2, %r31;
	sub.f32 	%f47, %f46, %f45;
	neg.f32 	%f48, %f47;
	selp.f32 	%f49, %f48, %f47, %p18;
	setp.lt.f32 	%p19, %f49, 0f00000000;
	mov.b32 	%f50, %r28;
	selp.f32 	%f51, %f50, %f44, %p19;
	selp.f32 	%f52, %f46, %f45, %p19;
	mov.b32 	%r32, %f51;
	shfl.sync.bfly.b32	%r33|%p20, %r32, 2, 31, -1;
	mov.b32 	%r34, %f52;
	shfl.sync.bfly.b32	%r35|%p21, %r34, 2, 31, -1;
	mov.b32 	%f53, %r35;
	xor.b32  	%r36, %r2, 2;
	setp.gt.u32 	%p22, %r2, %r36;
	sub.f32 	%f54, %f53, %f52;
	neg.f32 	%f55, %f54;
	selp.f32 	%f56, %f55, %f54, %p22;
	setp.lt.f32 	%p23, %f56, 0f00000000;
	mov.b32 	%f57, %r33;
	selp.f32 	%f58, %f57, %f51, %p23;
	selp.f32 	%f59, %f53, %f52, %p23;
	mov.b32 	%r37, %f58;
	shfl.sync.bfly.b32	%r38|%p24, %r37, 1, 31, -1;
	mov.b32 	%r39, %f59;
	shfl.sync.bfly.b32	%r40|%p25, %r39, 1, 31, -1;
	mov.b32 	%f60, %r40;
	sub.f32 	%f61, %f60, %f59;
	neg.f32 	%f62, %f61;
	selp.f32 	%f63, %f62, %f61, %p7;
	setp.lt.f32 	%p26, %f63, 0f00000000;
	mov.b32 	%f64, %r38;
	selp.f32 	%f65, %f64, %f58, %p26;
	selp.f32 	%f66, %f60, %f59, %p26;
	mov.b32 	%r41, %f65;
	shfl.sync.bfly.b32	%r42|%p27, %r41, 15, 31, -1;
	mov.b32 	%r43, %f66;
	shfl.sync.bfly.b32	%r44|%p28, %r43, 15, 31, -1;
	mov.b32 	%f67, %r44;
	xor.b32  	%r45, %r2, 15;
	setp.gt.u32 	%p29, %r2, %r45;
	sub.f32 	%f68, %f67, %f66;
	neg.f32 	%f69, %f68;
	selp.f32 	%f70, %f69, %f68, %p29;
	setp.lt.f32 	%p30, %f70, 0f00000000;
	mov.b32 	%f71, %r42;
	selp.f32 	%f72, %f71, %f65, %p30;
	selp.f32 	%f73, %f67, %f66, %p30;
	mov.b32 	%r46, %f72;
	shfl.sync.bfly.b32	%r47|%p31, %r46, 4, 31, -1;
	mov.b32 	%r48, %f73;
	shfl.sync.bfly.b32	%r49|%p32, %r48, 4, 31, -1;
	mov.b32 	%f74, %r49;
	xor.b32  	%r50, %r2, 4;
	setp.gt.u32 	%p33, %r2, %r50;
	sub.f32 	%f75, %f74, %f73;
	neg.f32 	%f76, %f75;
	selp.f32 	%f77, %f76, %f75, %p33;
	setp.lt.f32 	%p34, %f77, 0f00000000;
	mov.b32 	%f78, %r47;
	selp.f32 	%f79, %f78, %f72, %p34;
	selp.f32 	%f80, %f74, %f73, %p34;
	mov.b32 	%r51, %f79;
	shfl.sync.bfly.b32	%r52|%p35, %r51, 2, 31, -1;
	mov.b32 	%r53, %f80;
	shfl.sync.bfly.b32	%r54|%p36, %r53, 2, 31, -1;
	mov.b32 	%f81, %r54;
	sub.f32 	%f82, %f81, %f80;
	neg.f32 	%f83, %f82;
	selp.f32 	%f84, %f83, %f82, %p22;
	setp.lt.f32 	%p37, %f84, 0f00000000;
	mov.b32 	%f85, %r52;
	selp.f32 	%f86, %f85, %f79, %p37;
	selp.f32 	%f87, %f81, %f80, %p37;
	mov.b32 	%r55, %f86;
	shfl.sync.bfly.b32	%r56|%p38, %r55, 1, 31, -1;
	mov.b32 	%r57, %f87;
	shfl.sync.bfly.b32	%r58|%p39, %r57, 1, 31, -1;
	mov.b32 	%f88, %r58;
	sub.f32 	%f89, %f88, %f87;
	neg.f32 	%f90, %f89;
	selp.f32 	%f91, %f90, %f89, %p7;
	setp.lt.f32 	%p40, %f91, 0f00000000;
	mov.b32 	%f92, %r56;
	selp.f32 	%f93, %f92, %f86, %p40;
	selp.f32 	%f94, %f88, %f87, %p40;
	mov.b32 	%r59, %f93;
	shfl.sync.bfly.b32	%r60|%p41, %r59, 31, 31, -1;
	mov.b32 	%r61, %f94;
	shfl.sync.bfly.b32	%r62|%p42, %r61, 31, 31, -1;
	mov.b32 	%f95, %r62;
	xor.b32  	%r63, %r2, 31;
	setp.gt.u32 	%p43, %r2, %r63;
	sub.f32 	%f96, %f95, %f94;
	neg.f32 	%f97, %f96;
	selp.f32 	%f98, %f97, %f96, %p43;
	setp.lt.f32 	%p44, %f98, 0f00000000;
	mov.b32 	%f99, %r60;
	selp.f32 	%f100, %f99, %f93, %p44;
	selp.f32 	%f101, %f95, %f94, %p44;
	mov.b32 	%r64, %f100;
	shfl.sync.bfly.b32	%r65|%p45, %r64, 8, 31, -1;
	mov.b32 	%r66, %f101;
	shfl.sync.bfly.b32	%r67|%p46, %r66, 8, 31, -1;
	mov.b32 	%f102, %r67;
	xor.b32  	%r68, %r2, 8;
	setp.gt.u32 	%p47, %r2, %r68;
	sub.f32 	%f103, %f102, %f101;
	neg.f32 	%f104, %f103;
	selp.f32 	%f105, %f104, %f103, %p47;
	setp.lt.f32 	%p48, %f105, 0f00000000;
	mov.b32 	%f106, %r65;
	selp.f32 	%f107, %f106, %f100, %p48;
	selp.f32 	%f108, %f102, %f101, %p48;
	mov.b32 	%r69, %f107;
	shfl.sync.bfly.b32	%r70|%p49, %r69, 4, 31, -1;
	mov.b32 	%r71, %f108;
	shfl.sync.bfly.b32	%r72|%p50, %r71, 4, 31, -1;
	mov.b32 	%f109, %r72;
	sub.f32 	%f110, %f109, %f108;
	neg.f32 	%f111, %f110;
	selp.f32 	%f112, %f111, %f110, %p33;
	setp.lt.f32 	%p51, %f112, 0f00000000;
	mov.b32 	%f113, %r70;
	selp.f32 	%f114, %f113, %f107, %p51;
	selp.f32 	%f115, %f109, %f108, %p51;
	mov.b32 	%r73, %f114;
	shfl.sync.bfly.b32	%r74|%p52, %r73, 2, 31, -1;
	mov.b32 	%r75, %f115;
	shfl.sync.bfly.b32	%r76|%p53, %r75, 2, 31, -1;
	mov.b32 	%f116, %r76;
	sub.f32 	%f117, %f116, %f115;
	neg.f32 	%f118, %f117;
	selp.f32 	%f119, %f118, %f117, %p22;
	setp.lt.f32 	%p54, %f119, 0f00000000;
	mov.b32 	%f120, %r74;
	selp.f32 	%f121, %f120, %f114, %p54;
	selp.f32 	%f122, %f116, %f115, %p54;
	mov.b32 	%r77, %f121;
	shfl.sync.bfly.b32	%r78|%p55, %r77, 1, 31, -1;
	mov.b32 	%r79, %f122;
	shfl.sync.bfly.b32	%r80|%p56, %r79, 1, 31, -1;
	mov.b32 	%f123, %r80;
	sub.f32 	%f124, %f123, %f122;
	neg.f32 	%f125, %f124;
	selp.f32 	%f126, %f125, %f124, %p7;
	setp.lt.f32 	%p57, %f126, 0f00000000;
	mov.b32 	%f127, %r78;
	selp.f32 	%f207, %f127, %f121, %p57;
	selp.f32 	%f208, %f123, %f122, %p57;
	st.shared.f32 	[%r3], %f207;
	st.shared.f32 	[%r4], %f208;
$L__BB1_3:
	setp.lt.u32 	%p58, %r2, 64;
	bar.sync 	0;
	@%p58 bra 	$L__BB1_6;
	xor.b32  	%r5, %r2, 63;
	shl.b32 	%r81, %r2, 2;
	xor.b32  	%r82, %r81, 252;
	mov.u32 	%r83, _ZZ22SortParamBasedBitonic2PfS_E17sm_sorted_fitness;
	add.s32 	%r84, %r83, %r82;
	ld.shared.f32 	%f7, [%r84];
	setp.gt.u32 	%p59, %r2, %r5;
	sub.f32 	%f128, %f7, %f208;
	neg.f32 	%f129, %f128;
	selp.f32 	%f130, %f129, %f128, %p59;
	setp.geu.f32 	%p60, %f130, 0f00000000;
	@%p60 bra 	$L__BB1_6;
	shl.b32 	%r85, %r5, 2;
	mov.u32 	%r86, _ZZ22SortParamBasedBitonic2PfS_E15sm_sorted_param;
	add.s32 	%r87, %r86, %r85;
	ld.shared.f32 	%f207, [%r87];
	mov.f32 	%f208, %f7;
$L__BB1_6:
	setp.lt.u32 	%p61, %r2, 64;
	bar.sync 	0;
	@%p61 bra 	$L__BB1_8;
	mov.b32 	%r88, %f207;
	shfl.sync.bfly.b32	%r89|%p62, %r88, 16, 31, -1;
	mov.b32 	%r90, %f208;
	shfl.sync.bfly.b32	%r91|%p63, %r90, 16, 31, -1;
	mov.b32 	%f131, %r91;
	xor.b32  	%r92, %r2, 16;
	setp.gt.u32 	%p64, %r2, %r92;
	sub.f32 	%f132, %f131, %f208;
	neg.f32 	%f133, %f132;
	selp.f32 	%f134, %f133, %f132, %p64;
	setp.lt.f32 	%p65, %f134, 0f00000000;
	mov.b32 	%f135, %r89;
	selp.f32 	%f136, %f135, %f207, %p65;
	selp.f32 	%f137, %f131, %f208, %p65;
	mov.b32 	%r93, %f136;
	shfl.sync.bfly.b32	%r94|%p66, %r93, 8, 31, -1;
	mov.b32 	%r95, %f137;
	shfl.sync.bfly.b32	%r96|%p67, %r95, 8, 31, -1;
	mov.b32 	%f138, %r96;
	xor.b32  	%r97, %r2, 8;
	setp.gt.u32 	%p68, %r2, %r97;
	sub.f32 	%f139, %f138, %f137;
	neg.f32 	%f140, %f139;
	selp.f32 	%f141, %f140, %f139, %p68;
	setp.lt.f32 	%p69, %f141, 0f00000000;
	mov.b32 	%f142, %r94;
	selp.f32 	%f143, %f142, %f136, %p69;
	selp.f32 	%f144, %f138, %f137, %p69;
	mov.b32 	%r98, %f143;
	shfl.sync.bfly.b32	%r99|%p70, %r98, 4, 31, -1;
	mov.b32 	%r100, %f144;
	shfl.sync.bfly.b32	%r101|%p71, %r100, 4, 31, -1;
	mov.b32 	%f145, %r101;
	xor.b32  	%r102, %r2, 4;
	setp.gt.u32 	%p72, %r2, %r102;
	sub.f32 	%f146, %f145, %f144;
	neg.f32 	%f147, %f146;
	selp.f32 	%f148, %f147, %f146, %p72;
	setp.lt.f32 	%p73, %f148, 0f00000000;
	mov.b32 	%f149, %r99;
	selp.f32 	%f150, %f149, %f143, %p73;
	selp.f32 	%f151, %f145, %f144, %p73;
	mov.b32 	%r103, %f150;
	shfl.sync.bfly.b32	%r104|%p74, %r103, 2, 31, -1;
	mov.b32 	%r105, %f151;
	shfl.sync.bfly.b32	%r106|%p75, %r105, 2, 31, -1;
	mov.b32 	%f152, %r106;
	xor.b32  	%r107, %r2, 2;
	setp.gt.u32 	%p76, %r2, %r107;
	sub.f32 	%f153, %f152, %f151;
	neg.f32 	%f154, %f153;
	selp.f32 	%f155, %f154, %f153, %p76;
	setp.lt.f32 	%p77, %f155, 0f00000000;
	mov.b32 	%f156, %r104;
	selp.f32 	%f157, %f156, %f150, %p77;
	selp.f32 	%f158, %f152, %f151, %p77;
	mov.b32 	%r108, %f157;
	shfl.sync.bfly.b32	%r109|%p78, %r108, 1, 31, -1;
	mov.b32 	%r110, %f158;
	shfl.sync.bfly.b32	%r111|%p79, %r110, 1, 31, -1;
	mov.b32 	%f159, %r111;
	xor.b32  	%r112, %r2, 1;
	setp.gt.u32 	%p80, %r2, %r112;
	sub.f32 	%f160, %f159, %f158;
	neg.f32 	%f161, %f160;
	selp.f32 	%f162, %f161, %f160, %p80;
	setp.lt.f32 	%p81, %f162, 0f00000000;
	mov.b32 	%f163, %r109;
	selp.f32 	%f207, %f163, %f157, %p81;
	selp.f32 	%f208, %f159, %f158, %p81;
	st.shared.f32 	[%r3], %f207;
	st.shared.f32 	[%r4], %f208;
$L__BB1_8:
	setp.lt.u32 	%p82, %r2, 64;
	bar.sync 	0;
	@%p82 bra 	$L__BB1_11;
	xor.b32  	%r6, %r2, 127;
	shl.b32 	%r113, %r2, 2;
	xor.b32  	%r114, %r113, 508;
	mov.u32 	%r115, _ZZ22SortParamBasedBitonic2PfS_E17sm_sorted_fitness;
	add.s32 	%r116, %r115, %r114;
	ld.shared.f32 	%f15, [%r116];
	setp.gt.u32 	%p83, %r2, %r6;
	sub.f32 	%f164, %f15, %f208;
	neg.f32 	%f165, %f164;
	selp.f32 	%f166, %f165, %f164, %p83;
	setp.geu.f32 	%p84, %f166, 0f00000000;
	@%p84 bra 	$L__BB1_11;
	shl.b32 	%r117, %r6, 2;
	mov.u32 	%r118, _ZZ22SortParamBasedBitonic2PfS_E15sm_sorted_param;
	add.s32 	%r119, %r118, %r117;
	ld.shared.f32 	%f207, [%r119];
	st.shared.f32 	[%r4], %f15;
	st.shared.f32 	[%r3], %f207;
	mov.f32 	%f208, %f15;
$L__BB1_11:
	setp.lt.u32 	%p85, %r2, 64;
	bar.sync 	0;
	@%p85 bra 	$L__BB1_17;
	xor.b32  	%r7, %r2, 32;
	shl.b32 	%r120, %r2, 2;
	xor.b32  	%r121, %r120, 128;
	mov.u32 	%r122, _ZZ22SortParamBasedBitonic2PfS_E17sm_sorted_fitness;
	add.s32 	%r123, %r122, %r121;
	ld.shared.f32 	%f19, [%r123];
	setp.gt.u32 	%p86, %r2, %r7;
	sub.f32 	%f167, %f19, %f208;
	neg.f32 	%f168, %f167;
	selp.f32 	%f169, %f168, %f167, %p86;
	setp.geu.f32 	%p87, %f169, 0f00000000;
	@%p87 bra 	$L__BB1_14;
	shl.b32 	%r124, %r7, 2;
	mov.u32 	%r125, _ZZ22SortParamBasedBitonic2PfS_E15sm_sorted_param;
	add.s32 	%r126, %r125, %r124;
	ld.shared.f32 	%f207, [%r126];
	mov.f32 	%f208, %f19;
$L__BB1_14:
	mov.b32 	%r127, %f207;
	shfl.sync.bfly.b32	%r128|%p88, %r127, 16, 31, -1;
	mov.b32 	%r129, %f208;
	shfl.sync.bfly.b32	%r130|%p89, %r129, 16, 31, -1;
	mov.b32 	%f170, %r130;
	xor.b32  	%r131, %r2, 16;
	setp.gt.u32 	%p90, %r2, %r131;
	sub.f32 	%f171, %f170, %f208;
	neg.f32 	%f172, %f171;
	selp.f32 	%f173, %f172, %f171, %p90;
	setp.lt.f32 	%p91, %f173, 0f00000000;
	mov.b32 	%f174, %r128;
	selp.f32 	%f175, %f174, %f207, %p91;
	selp.f32 	%f176, %f170, %f208, %p91;
	mov.b32 	%r132, %f175;
	shfl.sync.bfly.b32	%r133|%p92, %r132, 8, 31, -1;
	mov.b32 	%r134, %f176;
	shfl.sync.bfly.b32	%r135|%p93, %r134, 8, 31, -1;
	mov.b32 	%f177, %r135;
	xor.b32  	%r136, %r2, 8;
	setp.gt.u32 	%p94, %r2, %r136;
	sub.f32 	%f178, %f177, %f176;
	neg.f32 	%f179, %f178;
	selp.f32 	%f180, %f179, %f178, %p94;
	setp.lt.f32 	%p95, %f180, 0f00000000;
	mov.b32 	%f181, %r133;
	selp.f32 	%f182, %f181, %f175, %p95;
	selp.f32 	%f183, %f177, %f176, %p95;
	mov.b32 	%r137, %f182;
	shfl.sync.bfly.b32	%r138|%p96, %r137, 4, 31, -1;
	mov.b32 	%r139, %f183;
	shfl.sync.bfly.b32	%r140|%p97, %r139, 4, 31, -1;
	mov.b32 	%f184, %r140;
	xor.b32  	%r141, %r2, 4;
	setp.gt.u32 	%p98, %r2, %r141;
	sub.f32 	%f185, %f184, %f183;
	neg.f32 	%f186, %f185;
	selp.f32 	%f187, %f186, %f185, %p98;
	setp.lt.f32 	%p99, %f187, 0f00000000;
	mov.b32 	%f188, %r138;
	selp.f32 	%f189, %f188, %f182, %p99;
	selp.f32 	%f190, %f184, %f183, %p99;
	mov.b32 	%r142, %f189;
	shfl.sync.bfly.b32	%r143|%p100, %r142, 2, 31, -1;
	mov.b32 	%r144, %f190;
	shfl.sync.bfly.b32	%r145|%p101, %r144, 2, 31, -1;
	mov.b32 	%f191, %r145;
	xor.b32  	%r146, %r2, 2;
	setp.gt.u32 	%p102, %r2, %r146;
	sub.f32 	%f192, %f191, %f190;
	neg.f32 	%f193, %f192;
	selp.f32 	%f194, %f193, %f192, %p102;
	setp.lt.f32 	%p103, %f194, 0f00000000;
	mov.b32 	%f195, %r143;
	selp.f32 	%f196, %f195, %f189, %p103;
	selp.f32 	%f197, %f191, %f190, %p103;
	mov.b32 	%r147, %f196;
	shfl.sync.bfly.b32	%r148|%p104, %r147, 1, 31, -1;
	mov.b32 	%r149, %f197;
	shfl.sync.bfly.b32	%r150|%p105, %r149, 1, 31, -1;
	mov.b32 	%f198, %r150;
	xor.b32  	%r151, %r2, 1;
	setp.gt.u32 	%p106, %r2, %r151;
	sub.f32 	%f199, %f198, %f197;
	neg.f32 	%f200, %f199;
	selp.f32 	%f201, %f200, %f199, %p106;
	setp.lt.f32 	%p107, %f201, 0f00000000;
	mov.b32 	%f202, %r148;
	selp.f32 	%f23, %f202, %f196, %p107;
	selp.f32 	%f24, %f198, %f197, %p107;
	setp.gt.u32 	%p108, %r1, 15;
	@%p108 bra 	$L__BB1_17;
	st.global.f32 	[%rd1+256], %f23;
	setp.ne.s32 	%p109, %r1, 0;
	@%p109 bra 	$L__BB1_17;
	st.global.f32 	[%rd2+256], %f24;
$L__BB1_17:
	ret;

}
	// .globl	_Z22SortParamBasedBitonic3PfS_
.visible .entry _Z22SortParamBasedBitonic3PfS_(
	.param .u64 .ptr .align 1 _Z22SortParamBasedBitonic3PfS__param_0,
	.param .u64 .ptr .align 1 _Z22SortParamBasedBitonic3PfS__param_1
)
{
	.reg .pred 	%p<110>;
	.reg .b32 	%r<144>;
	.reg .b32 	%f<208>;
	.reg .b64 	%rd<13>;
	// demoted variable
	.shared .align 4 .b8 _ZZ22SortParamBasedBitonic3PfS_E17sm_sorted_fitness[512];
	// demoted variable
	.shared .align 4 .b8 _ZZ22SortParamBasedBitonic3PfS_E15sm_sorted_param[512];
	ld.param.u64 	%rd3, [_Z22SortParamBasedBitonic3PfS__param_0];
	ld.param.u64 	%rd4, [_Z22SortParamBasedBitonic3PfS__param_1];
	cvta.to.global.u64 	%rd1, %rd4;
	setp.eq.s64 	%p1, %rd3, 0;
	setp.eq.s64 	%p2, %rd4, 0;
	or.pred  	%p3, %p1, %p2;
	@%p3 bra 	$L__BB2_18;
	cvta.to.global.u64 	%rd5, %rd3;
	mov.u32 	%r1, %ctaid.x;
	mov.u32 	%r2, %tid.x;
	setp.gt.u32 	%p4, %r2, 63;
	shl.b32 	%r15, %r2, 4;
	add.s32 	%r16, %r15, %r1;
	mul.wide.u32 	%rd6, %r16, 4;
	add.s64 	%rd2, %rd5, %rd6;
	@%p4 bra 	$L__BB2_3;
	ld.global.f32 	%f201, [%rd2];
	mov.u32 	%r143, %r2;
	bra.uni 	$L__BB2_4;
$L__BB2_3:
	ld.global.f32 	%f201, [%rd2+256];
	add.s32 	%r143, %r2, 64;
$L__BB2_4:
	mul.wide.u32 	%rd7, %r143, 4;
	add.s64 	%rd8, %rd1, %rd7;
	ld.global.f32 	%f22, [%rd8];
	mov.b32 	%r17, %f201;
	shfl.sync.bfly.b32	%r18|%p5, %r17, 1, 31, -1;
	mov.b32 	%r19, %f22;
	shfl.sync.bfly.b32	%r20|%p6, %r19, 1, 31, -1;
	mov.b32 	%f23, %r20;
	xor.b32  	%r5, %r2, 1;
	setp.gt.u32 	%p7, %r2, %r5;
	sub.f32 	%f24, %f23, %f22;
	neg.f32 	%f25, %f24;
	selp.f32 	%f26, %f25, %f24, %p7;
	setp.lt.f32 	%p8, %f26, 0f00000000;
	mov.b32 	%f27, %r18;
	selp.f32 	%f28, %f27, %f201, %p8;
	selp.f32 	%f29, %f23, %f22, %p8;
	mov.b32 	%r21, %f28;
	shfl.sync.bfly.b32	%r22|%p9, %r21, 3, 31, -1;
	mov.b32 	%r23, %f29;
	shfl.sync.bfly.b32	%r24|%p10, %r23, 3, 31, -1;
	mov.b32 	%f30, %r24;
	xor.b32  	%r25, %r2, 3;
	setp.gt.u32 	%p11, %r2, %r25;
	sub.f32 	%f31, %f30, %f29;
	neg.f32 	%f32, %f31;
	selp.f32 	%f33, %f32, %f31, %p11;
	setp.lt.f32 	%p12, %f33, 0f00000000;
	mov.b32 	%f34, %r22;
	selp.f32 	%f35, %f34, %f28, %p12;
	selp.f32 	%f36, %f30, %f29, %p12;
	mov.b32 	%r26, %f35;
	shfl.sync.bfly.b32	%r27|%p13, %r26, 1, 31, -1;
	mov.b32 	%r28, %f36;
	shfl.sync.bfly.b32	%r29|%p14, %r28, 1, 31, -1;
	mov.b32 	%f37, %r29;
	sub.f32 	%f38, %f37, %f36;
	neg.f32 	%f39, %f38;
	selp.f32 	%f40, %f39, %f38, %p7;
	setp.lt.f32 	%p15, %f40, 0f00000000;
	mov.b32 	%f41, %r27;
	selp.f32 	%f42, %f41, %f35, %p15;
	selp.f32 	%f43, %f37, %f36, %p15;
	mov.b32 	%r30, %f42;
	shfl.sync.bfly.b32	%r31|%p16, %r30, 7, 31, -1;
	mov.b32 	%r32, %f43;
	shfl.sync.bfly.b32	%r33|%p17, %r32, 7, 31, -1;
	mov.b32 	%f44, %r33;
	xor.b32  	%r34, %r2, 7;
	setp.gt.u32 	%p18, %r2, %r34;
	sub.f32 	%f45, %f44, %f43;
	neg.f32 	%f46, %f45;
	selp.f32 	%f47, %f46, %f45, %p18;
	setp.lt.f32 	%p19, %f47, 0f00000000;
	mov.b32 	%f48, %r31;
	selp.f32 	%f49, %f48, %f42, %p19;
	selp.f32 	%f50, %f44, %f43, %p19;
	mov.b32 	%r35, %f49;
	shfl.sync.bfly.b32	%r36|%p20, %r35, 2, 31, -1;
	mov.b32 	%r37, %f50;
	shfl.sync.bfly.b32	%r38|%p21, %r37, 2, 31, -1;
	mov.b32 	%f51, %r38;
	xor.b32  	%r6, %r2, 2;
	setp.gt.u32 	%p22, %r2, %r6;
	sub.f32 	%f52, %f51, %f50;
	neg.f32 	%f53, %f52;
	selp.f32 	%f54, %f53, %f52, %p22;
	setp.lt.f32 	%p23, %f54, 0f00000000;
	mov.b32 	%f55, %r36;
	selp.f32 	%f56, %f55, %f49, %p23;
	selp.f32 	%f57, %f51, %f50, %p23;
	mov.b32 	%r39, %f56;
	shfl.sync.bfly.b32	%r40|%p24, %r39, 1, 31, -1;
	mov.b32 	%r41, %f57;
	shfl.sync.bfly.b32	%r42|%p25, %r41, 1, 31, -1;
	mov.b32 	%f58, %r42;
	sub.f32 	%f59, %f58, %f57;
	neg.f32 	%f60, %f59;
	selp.f32 	%f61, %f60, %f59, %p7;
	setp.lt.f32 	%p26, %f61, 0f00000000;
	mov.b32 	%f62, %r40;
	selp.f32 	%f63, %f62, %f56, %p26;
	selp.f32 	%f64, %f58, %f57, %p26;
	mov.b32 	%r43, %f63;
	shfl.sync.bfly.b32	%r44|%p27, %r43, 15, 31, -1;
	mov.b32 	%r45, %f64;
	shfl.sync.bfly.b32	%r46|%p28, %r45, 15, 31, -1;
	mov.b32 	%f65, %r46;
	xor.b32  	%r47, %r2, 15;
	setp.gt.u32 	%p29, %r2, %r47;
	sub.f32 	%f66, %f65, %f64;
	neg.f32 	%f67, %f66;
	selp.f32 	%f68, %f67, %f66, %p29;
	setp.lt.f32 	%p30, %f68, 0f00000000;
	mov.b32 	%f69, %r44;
	selp.f32 	%f70, %f69, %f63, %p30;
	selp.f32 	%f71, %f65, %f64, %p30;
	mov.b32 	%r48, %f70;
	shfl.sync.bfly.b32	%r49|%p31, %r48, 4, 31, -1;
	mov.b32 	%r50, %f71;
	shfl.sync.bfly.b32	%r51|%p32, %r50, 4, 31, -1;
	mov.b32 	%f72, %r51;
	xor.b32  	%r7, %r2, 4;
	setp.gt.u32 	%p33, %r2, %r7;
	sub.f32 	%f73, %f72, %f71;
	neg.f32 	%f74, %f73;
	selp.f32 	%f75, %f74, %f73, %p33;
	setp.lt.f32 	%p34, %f75, 0f00000000;
	mov.b32 	%f76, %r49;
	selp.f32 	%f77, %f76, %f70, %p34;
	selp.f32 	%f78, %f72, %f71, %p34;
	mov.b32 	%r52, %f77;
	shfl.sync.bfly.b32	%r53|%p35, %r52, 2, 31, -1;
	mov.b32 	%r54, %f78;
	shfl.sync.bfly.b32	%r55|%p36, %r54, 2, 31, -1;
	mov.b32 	%f79, %r55;
	sub.f32 	%f80, %f79, %f78;
	neg.f32 	%f81, %f80;
	selp.f32 	%f82, %f81, %f80, %p22;
	setp.lt.f32 	%p37, %f82, 0f00000000;
	mov.b32 	%f83, %r53;
	selp.f32 	%f84, %f83, %f77, %p37;
	selp.f32 	%f85, %f79, %f78, %p37;
	mov.b32 	%r56, %f84;
	shfl.sync.bfly.b32	%r57|%p38, %r56, 1, 31, -1;
	mov.b32 	%r58, %f85;
	shfl.sync.bfly.b32	%r59|%p39, %r58, 1, 31, -1;
	mov.b32 	%f86, %r59;
	sub.f32 	%f87, %f86, %f85;
	neg.f32 	%f88, %f87;
	selp.f32 	%f89, %f88, %f87, %p7;
	setp.lt.f32 	%p40, %f89, 0f00000000;
	mov.b32 	%f90, %r57;
	selp.f32 	%f91, %f90, %f84, %p40;
	selp.f32 	%f92, %f86, %f85, %p40;
	mov.b32 	%r60, %f91;
	shfl.sync.bfly.b32	%r61|%p41, %r60, 31, 31, -1;
	mov.b32 	%r62, %f92;
	shfl.sync.bfly.b32	%r63|%p42, %r62, 31, 31, -1;
	mov.b32 	%f93, %r63;
	xor.b32  	%r64, %r2, 31;
	setp.gt.u32 	%p43, %r2, %r64;
	sub.f32 	%f94, %f93, %f92;
	neg.f32 	%f95, %f94;
	selp.f32 	%f96, %f95, %f94, %p43;
	setp.lt.f32 	%p44, %f96, 0f00000000;
	mov.b32 	%f97, %r61;
	selp.f32 	%f98, %f97, %f91, %p44;
	selp.f32 	%f99, %f93, %f92, %p44;
	mov.b32 	%r65, %f98;
	shfl.sync.bfly.b32	%r66|%p45, %r65, 8, 31, -1;
	mov.b32 	%r67, %f99;
	shfl.sync.bfly.b32	%r68|%p46, %r67, 8, 31, -1;
	mov.b32 	%f100, %r68;
	xor.b32  	%r8, %r2, 8;
	setp.gt.u32 	%p47, %r2, %r8;
	sub.f32 	%f101, %f100, %f99;
	neg.f32 	%f102, %f101;
	selp.f32 	%f103, %f102, %f101, %p47;
	setp.lt.f32 	%p48, %f103, 0f00000000;
	mov.b32 	%f104, %r66;
	selp.f32 	%f105, %f104, %f98, %p48;
	selp.f32 	%f106, %f100, %f99, %p48;
	mov.b32 	%r69, %f105;
	shfl.sync.bfly.b32	%r70|%p49, %r69, 4, 31, -1;
	mov.b32 	%r71, %f106;
	shfl.sync.bfly.b32	%r72|%p50, %r71, 4, 31, -1;
	mov.b32 	%f107, %r72;
	sub.f32 	%f108, %f107, %f106;
	neg.f32 	%f109, %f108;
	selp.f32 	%f110, %f109, %f108, %p33;
	setp.lt.f32 	%p51, %f110, 0f00000000;
	mov.b32 	%f111, %r70;
	selp.f32 	%f112, %f111, %f105, %p51;
	selp.f32 	%f113, %f107, %f106, %p51;
	mov.b32 	%r73, %f112;
	shfl.sync.bfly.b32	%r74|%p52, %r73, 2, 31, -1;
	mov.b32 	%r75, %f113;
	shfl.sync.bfly.b32	%r76|%p53, %r75, 2, 31, -1;
	mov.b32 	%f114, %r76;
	sub.f32 	%f115, %f114, %f113;
	neg.f32 	%f116, %f115;
	selp.f32 	%f117, %f116, %f115, %p22;
	setp.lt.f32 	%p54, %f117, 0f00000000;
	mov.b32 	%f118, %r74;
	selp.f32 	%f119, %f118, %f112, %p54;
	selp.f32 	%f120, %f114, %f113, %p54;
	mov.b32 	%r77, %f119;
	shfl.sync.bfly.b32	%r78|%p55, %r77, 1, 31, -1;
	mov.b32 	%r79, %f120;
	shfl.sync.bfly.b32	%r80|%p56, %r79, 1, 31, -1;
	mov.b32 	%f121, %r80;
	sub.f32 	%f122, %f121, %f120;
	neg.f32 	%f123, %f122;
	selp.f32 	%f124, %f123, %f122, %p7;
	setp.lt.f32 	%p57, %f124, 0f00000000;
	mov.b32 	%f125, %r78;
	selp.f32 	%f202, %f125, %f119, %p57;
	selp.f32 	%f203, %f121, %f120, %p57;
	shl.b32 	%r81, %r2, 2;
	mov.u32 	%r82, _ZZ22SortParamBasedBitonic3PfS_E15sm_sorted_param;
	add.s32 	%r9, %r82, %r81;
	st.shared.f32 	[%r9], %f202;
	mov.u32 	%r83, _ZZ22SortParamBasedBitonic3PfS_E17sm_sorted_fitness;
	add.s32 	%r10, %r83, %r81;
	st.shared.f32 	[%r10], %f203;
	bar.sync 	0;
	xor.b32  	%r11, %r2, 63;
	xor.b32  	%r84, %r81, 252;
	add.s32 	%r85, %r83, %r84;
	ld.shared.f32 	%f6, [%r85];
	setp.gt.u32 	%p58, %r2, %r11;
	sub.f32 	%f126, %f6, %f203;
	neg.f32 	%f127, %f126;
	selp.f32 	%f128, %f127, %f126, %p58;
	setp.geu.f32 	%p59, %f128, 0f00000000;
	@%p59 bra 	$L__BB2_6;
	shl.b32 	%r86, %r11, 2;
	add.s32 	%r88, %r82, %r86;
	ld.shared.f32 	%f202, [%r88];
	mov.f32 	%f203, %f6;
$L__BB2_6:
	setp.gt.u32 	%p60, %r2, %r8;
	setp.gt.u32 	%p61, %r2, %r7;
	setp.gt.u32 	%p62, %r2, %r6;
	setp.gt.u32 	%p63, %r2, %r5;
	bar.sync 	0;
	mov.b32 	%r89, %f202;
	shfl.sync.bfly.b32	%r90|%p64, %r89, 16, 31, -1;
	mov.b32 	%r91, %f203;
	shfl.sync.bfly.b32	%r92|%p65, %r91, 16, 31, -1;
	mov.b32 	%f129, %r92;
	xor.b32  	%r12, %r2, 16;
	setp.gt.u32 	%p66, %r2, %r12;
	sub.f32 	%f130, %f129, %f203;
	neg.f32 	%f131, %f130;
	selp.f32 	%f132, %f131, %f130, %p66;
	setp.lt.f32 	%p67, %f132, 0f00000000;
	mov.b32 	%f133, %r90;
	selp.f32 	%f134, %f133, %f202, %p67;
	selp.f32 	%f135, %f129, %f203, %p67;
	mov.b32 	%r93, %f134;
	shfl.sync.bfly.b32	%r94|%p68, %r93, 8, 31, -1;
	mov.b32 	%r95, %f135;
	shfl.sync.bfly.b32	%r96|%p69, %r95, 8, 31, -1;
	mov.b32 	%f136, %r96;
	sub.f32 	%f137, %f136, %f135;
	neg.f32 	%f138, %f137;
	selp.f32 	%f139, %f138, %f137, %p60;
	setp.lt.f32 	%p70, %f139, 0f00000000;
	mov.b32 	%f140, %r94;
	selp.f32 	%f141, %f140, %f134, %p70;
	selp.f32 	%f142, %f136, %f135, %p70;
	mov.b32 	%r97, %f141;
	shfl.sync.bfly.b32	%r98|%p71, %r97, 4, 31, -1;
	mov.b32 	%r99, %f142;
	shfl.sync.bfly.b32	%r100|%p72, %r99, 4, 31, -1;
	mov.b32 	%f143, %r100;
	sub.f32 	%f144, %f143, %f142;
	neg.f32 	%f145, %f144;
	selp.f32 	%f146, %f145, %f144, %p61;
	setp.lt.f32 	%p73, %f146, 0f00000000;
	mov.b32 	%f147, %r98;
	selp.f32 	%f148, %f147, %f141, %p73;
	selp.f32 	%f149, %f143, %f142, %p73;
	mov.b32 	%r101, %f148;
	shfl.sync.bfly.b32	%r102|%p74, %r101, 2, 31, -1;
	mov.b32 	%r103, %f149;
	shfl.sync.bfly.b32	%r104|%p75, %r103, 2, 31, -1;
	mov.b32 	%f150, %r104;
	sub.f32 	%f151, %f150, %f149;
	neg.f32 	%f152, %f151;
	selp.f32 	%f153, %f152, %f151, %p62;
	setp.lt.f32 	%p76, %f153, 0f00000000;
	mov.b32 	%f154, %r102;
	selp.f32 	%f155, %f154, %f148, %p76;
	selp.f32 	%f156, %f150, %f149, %p76;
	mov.b32 	%r105, %f155;
	shfl.sync.bfly.b32	%r106|%p77, %r105, 1, 31, -1;
	mov.b32 	%r107, %f156;
	shfl.sync.bfly.b32	%r108|%p78, %r107, 1, 31, -1;
	mov.b32 	%f157, %r108;
	sub.f32 	%f158, %f157, %f156;
	neg.f32 	%f159, %f158;
	selp.f32 	%f160, %f159, %f158, %p63;
	setp.lt.f32 	%p79, %f160, 0f00000000;
	mov.b32 	%f161, %r106;
	selp.f32 	%f204, %f161, %f155, %p79;
	selp.f32 	%f205, %f157, %f156, %p79;
	st.shared.f32 	[%r9], %f204;
	st.shared.f32 	[%r10], %f205;
	bar.sync 	0;
	setp.lt.u32 	%p80, %r2, 64;
	@%p80 bra 	$L__BB2_9;
	xor.b32  	%r13, %r2, 127;
	shl.b32 	%r109, %r2, 2;
	xor.b32  	%r110, %r109, 508;
	mov.u32 	%r111, _ZZ22SortParamBasedBitonic3PfS_E17sm_sorted_fitness;
	add.s32 	%r112, %r111, %r110;
	ld.shared.f32 	%f12, [%r112];
	setp.gt.u32 	%p81, %r2, %r13;
	sub.f32 	%f162, %f12, %f205;
	neg.f32 	%f163, %f162;
	selp.f32 	%f164, %f163, %f162, %p81;
	setp.geu.f32 	%p82, %f164, 0f00000000;
	@%p82 bra 	$L__BB2_9;
	shl.b32 	%r113, %r13, 2;
	mov.u32 	%r114, _ZZ22SortParamBasedBitonic3PfS_E15sm_sorted_param;
	add.s32 	%r115, %r114, %r113;
	ld.shared.f32 	%f204, [%r115];
	st.shared.f32 	[%r10], %f12;
	st.shared.f32 	[%r9], %f204;
	mov.f32 	%f205, %f12;
$L__BB2_9:
	setp.lt.u32 	%p83, %r2, 64;
	bar.sync 	0;
	@%p83 bra 	$L__BB2_15;
	xor.b32  	%r14, %r2, 32;
	shl.b32 	%r116, %r2, 2;
	xor.b32  	%r117, %r116, 128;
	mov.u32 	%r118, _ZZ22SortParamBasedBitonic3PfS_E17sm_sorted_fitness;
	add.s32 	%r119, %r118, %r117;
	ld.shared.f32 	%f16, [%r119];
	setp.gt.u32 	%p86, %r2, %r14;
	sub.f32 	%f165, %f16, %f205;
	neg.f32 	%f166, %f165;
	selp.f32 	%f167, %f166, %f165, %p86;
	setp.geu.f32 	%p87, %f167, 0f00000000;
	@%p87 bra 	$L__BB2_12;
	shl.b32 	%r120, %r14, 2;
	mov.u32 	%r121, _ZZ22SortParamBasedBitonic3PfS_E15sm_sorted_param;
	add.s32 	%r122, %r121, %r120;
	ld.shared.f32 	%f204, [%r122];
	mov.f32 	%f205, %f16;
$L__BB2_12:
	setp.gt.u32 	%p88, %r2, %r12;
	setp.gt.u32 	%p89, %r2, %r8;
	setp.gt.u32 	%p90, %r2, %r7;
	setp.gt.u32 	%p91, %r2, %r6;
	setp.gt.u32 	%p92, %r2, %r5;
	mov.b32 	%r123, %f204;
	shfl.sync.bfly.b32	%r124|%p93, %r123, 16, 31, -1;
	mov.b32 	%r125, %f205;
	shfl.sync.bfly.b32	%r126|%p94, %r125, 16, 31, -1;
	mov.b32 	%f168, %r126;
	sub.f32 	%f169, %f168, %f205;
	neg.f32 	%f170, %f169;
	selp.f32 	%f171, %f170, %f169, %p88;
	setp.lt.f32 	%p95, %f171, 0f00000000;
	mov.b32 	%f172, %r124;
	selp.f32 	%f173, %f172, %f204, %p95;
	selp.f32 	%f174, %f168, %f205, %p95;
	mov.b32 	%r127, %f173;
	shfl.sync.bfly.b32	%r128|%p96, %r127, 8, 31, -1;
	mov.b32 	%r129, %f174;
	shfl.sync.bfly.b32	%r130|%p97, %r129, 8, 31, -1;
	mov.b32 	%f175, %r130;
	sub.f32 	%f176, %f175, %f174;
	neg.f32 	%f177, %f176;
	selp.f32 	%f178, %f177, %f176, %p89;
	setp.lt.f32 	%p98, %f178, 0f00000000;
	mov.b32 	%f179, %r128;
	selp.f32 	%f180, %f179, %f173, %p98;
	selp.f32 	%f181, %f175, %f174, %p98;
	mov.b32 	%r131, %f180;
	shfl.sync.bfly.b32	%r132|%p99, %r131, 4, 31, -1;
	mov.b32 	%r133, %f181;
	shfl.sync.bfly.b32	%r134|%p100, %r133, 4, 31, -1;
	mov.b32 	%f182, %r134;
	sub.f32 	%f183, %f182, %f181;
	neg.f32 	%f184, %f183;
	selp.f32 	%f185, %f184, %f183, %p90;
	setp.lt.f32 	%p101, %f185, 0f00000000;
	mov.b32 	%f186, %r132;
	selp.f32 	%f187, %f186, %f180, %p101;
	selp.f32 	%f188, %f182, %f181, %p101;
	mov.b32 	%r135, %f187;
	shfl.sync.bfly.b32	%r136|%p102, %r135, 2, 31, -1;
	mov.b32 	%r137, %f188;
	shfl.sync.bfly.b32	%r138|%p103, %r137, 2, 31, -1;
	mov.b32 	%f189, %r138;
	sub.f32 	%f190, %f189, %f188;
	neg.f32 	%f191, %f190;
	selp.f32 	%f192, %f191, %f190, %p91;
	setp.lt.f32 	%p104, %f192, 0f00000000;
	mov.b32 	%f193, %r136;
	selp.f32 	%f194, %f193, %f187, %p104;
	selp.f32 	%f195, %f189, %f188, %p104;
	mov.b32 	%r139, %f194;
	shfl.sync.bfly.b32	%r140|%p105, %r139, 1, 31, -1;
	mov.b32 	%r141, %f195;
	shfl.sync.bfly.b32	%r142|%p106, %r141, 1, 31, -1;
	mov.b32 	%f196, %r142;
	sub.f32 	%f197, %f196, %f195;
	neg.f32 	%f198, %f197;
	selp.f32 	%f199, %f198, %f197, %p92;
	setp.lt.f32 	%p107, %f199, 0f00000000;
	mov.b32 	%f200, %r140;
	selp.f32 	%f20, %f200, %f194, %p107;
	selp.f32 	%f21, %f196, %f195, %p107;
	setp.gt.u32 	%p108, %r1, 15;
	@%p108 bra 	$L__BB2_18;
	st.global.f32 	[%rd2+256], %f20;
	setp.ne.s32 	%p109, %r1, 0;
	@%p109 bra 	$L__BB2_18;
	mul.wide.u32 	%rd11, %r2, 4;
	add.s64 	%rd12, %rd1, %rd11;
	st.global.f32 	[%rd12+256], %f21;
	bra.uni 	$L__BB2_18;
$L__BB2_15:
	setp.gt.u32 	%p84, %r1, 15;
	@%p84 bra 	$L__BB2_18;
	st.global.f32 	[%rd2], %f204;
	setp.ne.s32 	%p85, %r1, 0;
	@%p85 bra 	$L__BB2_18;
	mul.wide.u32 	%rd9, %r2, 4;
	add.s64 	%rd10, %rd1, %rd9;
	st.global.f32 	[%rd10], %f205;
$L__BB2_18:
	ret;

}


// ===== COMPILED SASS (sm_100) =====

	.target	sm_100

	.elftype	@"ET_EXEC"


//--------------------- .note.nv.tkinfo           --------------------------
	.section	.note.nv.tkinfo,"",@"SHT_NOTE"
	.sectionflags	@"SHF_NOTE_NV_TKINFO"
	.tkinfo
        /*0018*/ 	.word	0x00000002
        /*0030*/ 	.string	""
        /*0030*/ 	.string	"ptxas"
        /*0030*/ 	.string	"Cuda compilation tools, release 13.0, V13.0.88"
        /*0030*/ 	.string	"Build cuda_13.0.r13.0/compiler.36424714_0"
        /*0030*/ 	.string	"-arch sm_100 -m 64 "



//--------------------- .note.nv.cuinfo           --------------------------
	.section	.note.nv.cuinfo,"",@"SHT_NOTE"
	.sectionflags	@"SHF_NOTE_NV_CUINFO"
        /*0018*/ 	.short	0x0002
        /*001a*/ 	.short	0x0064
        /*001c*/ 	.short	0x0082
	.zero		2


//--------------------- .nv.info                  --------------------------
	.section	.nv.info,"",@"SHT_CUDA_INFO"
	.align	4


	//----- nvinfo : EIATTR_REGCOUNT
	.align		4
        /*0000*/ 	.byte	0x04, 0x2f
        /*0002*/ 	.short	(.L_1 - .L_0)
	.align		4
.L_0:
        /*0004*/ 	.word	index@(_Z21SortParamBasedBitonicPfS_)
        /*0008*/ 	.word	0x00000014


	//----- nvinfo : EIATTR_FRAME_SIZE
	.align		4
.L_1:
        /*000c*/ 	.byte	0x04, 0x11
        /*000e*/ 	.short	(.L_3 - .L_2)
	.align		4
.L_2:
        /*0010*/ 	.word	index@(_Z21SortParamBasedBitonicPfS_)
        /*0014*/ 	.word	0x00000000


	//----- nvinfo : EIATTR_REGCOUNT
	.align		4
.L_3:
        /*0018*/ 	.byte	0x04, 0x2f
        /*001a*/ 	.short	(.L_5 - .L_4)
	.align		4
.L_4:
        /*001c*/ 	.word	index@(_Z22SortParamBasedBitonic2PfS_)
        /*0020*/ 	.word	0x00000017


	//----- nvinfo : EIATTR_FRAME_SIZE
	.align		4
.L_5:
        /*0024*/ 	.byte	0x04, 0x11
        /*0026*/ 	.short	(.L_7 - .L_6)
	.align		4
.L_6:
        /*0028*/ 	.word	index@(_Z22SortParamBasedBitonic2PfS_)
        /*002c*/ 	.word	0x00000000


	//----- nvinfo : EIATTR_REGCOUNT
	.align		4
.L_7:
        /*0030*/ 	.byte	0x04, 0x2f
        /*0032*/ 	.short	(.L_9 - .L_8)
	.align		4
.L_8:
        /*0034*/ 	.word	index@(_Z22SortParamBasedBitonic3PfS_)
        /*0038*/ 	.word	0x00000016


	//----- nvinfo : EIATTR_FRAME_SIZE
	.align		4
.L_9:
        /*003c*/ 	.byte	0x04, 0x11
        /*003e*/ 	.short	(.L_11 - .L_10)
	.align		4
.L_10:
        /*0040*/ 	.word	index@(_Z22SortParamBasedBitonic3PfS_)
        /*0044*/ 	.word	0x00000000


	//----- nvinfo : EIATTR_MIN_STACK_SIZE
	.align		4
.L_11:
        /*0048*/ 	.byte	0x04, 0x12
        /*004a*/ 	.short	(.L_13 - .L_12)
	.align		4
.L_12:
        /*004c*/ 	.word	index@(_Z22SortParamBasedBitonic3PfS_)
        /*0050*/ 	.word	0x00000000


	//----- nvinfo : EIATTR_MIN_STACK_SIZE
	.align		4
.L_13:
        /*0054*/ 	.byte	0x04, 0x12
        /*0056*/ 	.short	(.L_15 - .L_14)
	.align		4
.L_14:
        /*0058*/ 	.word	index@(_Z22SortParamBasedBitonic2PfS_)
        /*005c*/ 	.word	0x00000000


	//----- nvinfo : EIATTR_MIN_STACK_SIZE
	.align		4
.L_15:
        /*0060*/ 	.byte	0x04, 0x12
        /*0062*/ 	.short	(.L_17 - .L_16)
	.align		4
.L_16:
        /*0064*/ 	.word	index@(_Z21SortParamBasedBitonicPfS_)
        /*0068*/ 	.word	0x00000000
.L_17:


//--------------------- .nv.compat                --------------------------
	.section	.nv.compat,"",@"SHT_CUDA_COMPAT_INFO"
	.align	4
        /*0000*/ 	.byte	0x02, 0x09, 0x00, 0x00, 0x02, 0x02, 0x01, 0x00, 0x02, 0x05, 0x05, 0x00, 0x03, 0x07, 0x01, 0x01
        /*0010*/ 	.byte	0x02, 0x03, 0x00, 0x00, 0x02, 0x06, 0x01, 0x00, 0x04, 0x0b, 0x08, 0x00, 0x09, 0x00, 0x00, 0x00
        /*0020*/ 	.byte	0x00, 0x00, 0x00, 0x00


//--------------------- .nv.info._Z22SortParamBasedBitonic3PfS_ --------------------------
	.section	.nv.info._Z22SortParamBasedBitonic3PfS_,"",@"SHT_CUDA_INFO"
	.sectionflags	@""
	.align	4


	//----- nvinfo : EIATTR_CUDA_API_VERSION
	.align		4
        /*0000*/ 	.byte	0x04, 0x37
        /*0002*/ 	.short	(.L_19 - .L_18)
.L_18:
        /*0004*/ 	.word	0x00000082


	//----- nvinfo : EIATTR_KPARAM_INFO
	.align		4
.L_19:
        /*0008*/ 	.byte	0x04, 0x17
        /*000a*/ 	.short	(.L_21 - .L_20)
.L_20:
        /*000c*/ 	.word	0x00000000
        /*0010*/ 	.short	0x0001
        /*0012*/ 	.short	0x0008
        /*0014*/ 	.byte	0x00, 0xf5, 0x21, 0x00


	//----- nvinfo : EIATTR_KPARAM_INFO
	.align		4
.L_21:
        /*0018*/ 	.byte	0x04, 0x17
        /*001a*/ 	.short	(.L_23 - .L_22)
.L_22:
        /*001c*/ 	.word	0x00000000
        /*0020*/ 	.short	0x0000
        /*0022*/ 	.short	0x0000
        /*0024*/ 	.byte	0x00, 0xf5, 0x21, 0x00


	//----- nvinfo : EIATTR_SPARSE_MMA_MASK
	.align		4
.L_23:
        /*0028*/ 	.byte	0x03, 0x50
        /*002a*/ 	.short	0x0000


	//----- nvinfo : EIATTR_MAXREG_COUNT
	.align		4
        /*002c*/ 	.byte	0x03, 0x1b
        /*002e*/ 	.short	0x00ff


	//----- nvinfo : EIATTR_NUM_BARRIERS
	.align		4
        /*0030*/ 	.byte	0x02, 0x4c
        /*0032*/ 	.byte	0x01
	.zero		1


	//----- nvinfo : EIATTR_MERCURY_ISA_VERSION
	.align		4
        /*0034*/ 	.byte	0x03, 0x5f
        /*0036*/ 	.short	0x0101


	//----- nvinfo : EIATTR_COOP_GROUP_MASK_REGIDS
	.align		4
        /*0038*/ 	.byte	0x04, 0x29
        /*003a*/ 	.short	(.L_25 - .L_24)


	//   ....[0]....
.L_24:
        /*003c*/ 	.word	0xffffffff


	//   ....[1]....
        /*0040*/ 	.word	0xffffffff


	//   ....[2]....
        /*0044*/ 	.word	0xffffffff


	//   ....[3]....
        /*0048*/ 	.word	0xffffffff


	//   ....[4]....
        /*004c*/ 	.word	0xffffffff


	//   ....[5]....
        /*0050*/ 	.word	0xffffffff


	//   ....[6]....
        /*0054*/ 	.word	0xffffffff


	//   ....[7]....
        /*0058*/ 	.word	0xffffffff


	//   ....[8]....
        /*005c*/ 	.word	0xffffffff


	//   ....[9]....
        /*0060*/ 	.word	0xffffffff


	//   ....[10]....
        /*0064*/ 	.word	0xffffffff


	//   ....[11]....
        /*0068*/ 	.word	0xffffffff


	//   ....[12]....
        /*006c*/ 	.word	0xffffffff


	//   ....[13]....
        /*0070*/ 	.word	0xffffffff


	//   ....[14]....
        /*0074*/ 	.word	0xffffffff


	//   ....[15]....
        /*0078*/ 	.word	0xffffffff


	//   ....[16]....
        /*007c*/ 	.word	0xffffffff


	//   ....[17]....
        /*0080*/ 	.word	0xffffffff


	//   ....[18]....
        /*0084*/ 	.word	0xffffffff


	//   ....[19]....
        /*0088*/ 	.word	0xffffffff


	//   ....[20]....
        /*008c*/ 	.word	0xffffffff


	//   ....[21]....
        /*0090*/ 	.word	0xffffffff


	//   ....[22]....
        /*0094*/ 	.word	0xffffffff


	//   ....[23]....
        /*0098*/ 	.word	0xffffffff


	//   ....[24]....
        /*009c*/ 	.word	0xffffffff


	//   ....[25]....
        /*00a0*/ 	.word	0xffffffff


	//   ....[26]....
        /*00a4*/ 	.word	0xffffffff


	//   ....[27]....
        /*00a8*/ 	.word	0xffffffff


	//   ....[28]....
        /*00ac*/ 	.word	0xffffffff


	//   ....[29]....
        /*00b0*/ 	.word	0xffffffff


	//   ....[30]....
        /*00b4*/ 	.word	0xffffffff


	//   ....[31]....
        /*00b8*/ 	.word	0xffffffff


	//   ....[32]....
        /*00bc*/ 	.word	0xffffffff


	//   ....[33]....
        /*00c0*/ 	.word	0xffffffff


	//   ....[34]....
        /*00c4*/ 	.word	0xffffffff


	//   ....[35]....
        /*00c8*/ 	.word	0xffffffff


	//   ....[36]....
        /*00cc*/ 	.word	0xffffffff


	//   ....[37]....
        /*00d0*/ 	.word	0xffffffff


	//   ....[38]....
        /*00d4*/ 	.word	0xffffffff


	//   ....[39]....
        /*00d8*/ 	.word	0xffffffff


	//   ....[40]....
        /*00dc*/ 	.word	0xffffffff


	//   ....[41]....
        /*00e0*/ 	.word	0xffffffff


	//   ....[42]....
        /*00e4*/ 	.word	0xffffffff


	//   ....[43]....
        /*00e8*/ 	.word	0xffffffff


	//   ....[44]....
        /*00ec*/ 	.word	0xffffffff


	//   ....[45]....
        /*00f0*/ 	.word	0xffffffff


	//   ....[46]....
        /*00f4*/ 	.word	0xffffffff


	//   ....[47]....
        /*00f8*/ 	.word	0xffffffff


	//   ....[48]....
        /*00fc*/ 	.word	0xffffffff


	//   ....[49]....
        /*0100*/ 	.word	0xffffffff


	//   ....[50]....
        /*0104*/ 	.word	0x0500000e


	//   ....[51]....
        /*0108*/ 	.word	0x0500000e


	//   ....[52]....
        /*010c*/ 	.word	0x0500000e


	//   ....[53]....
        /*0110*/ 	.word	0x0500000e


	//   ....[54]....
        /*0114*/ 	.word	0x0500000e


	//   ....[55]....
        /*0118*/ 	.word	0x0500000e


	//   ....[56]....
        /*011c*/ 	.word	0x0500000e


	//   ....[57]....
        /*0120*/ 	.word	0x0500000e


	//   ....[58]....
        /*0124*/ 	.word	0x0500000e


	//   ....[59]....
        /*0128*/ 	.word	0x0500000e


	//----- nvinfo : EIATTR_COOP_GROUP_INSTR_OFFSETS
	.align		4
.L_25:
        /*012c*/ 	.byte	0x04, 0x28
        /*012e*/ 	.short	(.L_27 - .L_26)


	//   ....[0]....
.L_26:
        /*0130*/ 	.word	0x000001c0


	//   ....[1]....
        /*0134*/ 	.word	0x00000250


	//   ....[2]....
        /*0138*/ 	.word	0x000002b0


	//   ....[3]....
        /*013c*/ 	.word	0x00000300


	//   ....[4]....
        /*0140*/ 	.word	0x00000360


	//   ....[5]....
        /*0144*/ 	.word	0x000003c0


	//   ....[6]....
        /*0148*/ 	.word	0x000003f0


	//   ....[7]....
        /*014c*/ 	.word	0x00000430


	//   ....[8]....
        /*0150*/ 	.word	0x00000450


	//   ....[9]....
        /*0154*/ 	.word	0x00000480


	//   ....[10]....
        /*0158*/ 	.word	0x000004d0


	//   ....[11]....
        /*015c*/ 	.word	0x00000500


	//   ....[12]....
        /*0160*/ 	.word	0x00000540


	//   ....[13]....
        /*0164*/ 	.word	0x00000580


	//   ....[14]....
        /*0168*/ 	.word	0x000005a0


	//   ....[15]....
        /*016c*/ 	.word	0x00000600


	//   ....[16]....
        /*0170*/ 	.word	0x00000610


	//   ....[17]....
        /*0174*/ 	.word	0x00000660


	//   ....[18]....
        /*0178*/ 	.word	0x000006a0


	//   ....[19]....
        /*017c*/ 	.word	0x000006c0


	//   ....[20]....
        /*0180*/ 	.word	0x00000710


	//   ....[21]....
        /*0184*/ 	.word	0x00000740


	//   ....[22]....
        /*0188*/ 	.word	0x000007a0


	//   ....[23]....
        /*018c*/ 	.word	0x000007c0


	//   ....[24]....
        /*0190*/ 	.word	0x000007e0


	//   ....[25]....
        /*0194*/ 	.word	0x00000830


	//   ....[26]....
        /*0198*/ 	.word	0x00000850


	//   ....[27]....
        /*019c*/ 	.word	0x000008b0


	//   ....[28]....
        /*01a0*/ 	.word	0x000008c0


	//   ....[29]....
        /*01a4*/ 	.word	0x000008f0


	//   ....[30]....
        /*01a8*/ 	.word	0x00000a30


	//   ....[31]....
        /*01ac*/ 	.word	0x00000ab0


	//   ....[32]....
        /*01b0*/ 	.word	0x00000ac0


	//   ....[33]....
        /*01b4*/ 	.word	0x00000b00


	//   ....[34]....
        /*01b8*/ 	.word	0x00000b30


	//   ....[35]....
        /*01bc*/ 	.word	0x00000b80


	//   ....[36]....
        /*01c0*/ 	.word	0x00000ba0


	//   ....[37]....
        /*01c4*/ 	.word	0x00000bc0


	//   ....[38]....
        /*01c8*/ 	.word	0x00000c10


	//   ....[39]....
        /*01cc*/ 	.word	0x00000c40


	//   ....[40]....
        /*01d0*/ 	.word	0x00000e90


	//   ....[41]....
        /*01d4*/ 	.word	0x00000ed0


	//   ....[42]....
        /*01d8*/ 	.word	0x00000ef0


	//   ....[43]....
        /*01dc*/ 	.word	0x00000f10


	//   ....[44]....
        /*01e0*/ 	.word	0x00000f60


	//   ....[45]....
        /*01e4*/ 	.word	0x00000f80


	//   ....[46]....
        /*01e8*/ 	.word	0x00000fe0


	//   ....[47]....
        /*01ec*/ 	.word	0x00000ff0


	//   ....[48]....
        /*01f0*/ 	.word	0x00001050


	//   ....[49]....
        /*01f4*/ 	.word	0x00001060


	//   ....[50]....
        /*01f8*/ 	.word	0x00001210


	//   ....[51]....
        /*01fc*/ 	.word	0x00001260


	//   ....[52]....
        /*0200*/ 	.word	0x00001310


	//   ....[53]....
        /*0204*/ 	.word	0x00001360


	//   ....[54]....
        /*0208*/ 	.word	0x00001410


	//   ....[55]....
        /*020c*/ 	.word	0x00001460


	//   ....[56]....
        /*0210*/ 	.word	0x00001510


	//   ....[57]....
        /*0214*/ 	.word	0x00001560


	//   ....[58]....
        /*0218*/ 	.word	0x00001610


	//   ....[59]....
        /*021c*/ 	.word	0x00001660


	//----- nvinfo : EIATTR_VRC_CTA_INIT_COUNT
	.align		4
.L_27:
        /*0220*/ 	.byte	0x02, 0x4a
	.zero		1
	.zero		1


	//----- nvinfo : EIATTR_EXIT_INSTR_OFFSETS
	.align		4
        /*0224*/ 	.byte	0x04, 0x1c
        /*0226*/ 	.short	(.L_29 - .L_28)


	//   ....[0]....
.L_28:
        /*0228*/ 	.word	0x00000060


	//   ....[1]....
        /*022c*/ 	.word	0x000010b0


	//   ....[2]....
        /*0230*/ 	.word	0x00001100


	//   ....[3]....
        /*0234*/ 	.word	0x00001130


	//   ....[4]....
        /*0238*/ 	.word	0x00001150


	//   ....[5]....
        /*023c*/ 	.word	0x00001180


	//   ....[6]....
        /*0240*/ 	.word	0x000011b0


	//----- nvinfo : EIATTR_CRS_STACK_SIZE
	.align		4
.L_29:
        /*0244*/ 	.byte	0x04, 0x1e
        /*0246*/ 	.short	(.L_31 - .L_30)
.L_30:
        /*0248*/ 	.word	0x00000000


	//----- nvinfo : EIATTR_CBANK_PARAM_SIZE
	.align		4
.L_31:
        /*024c*/ 	.byte	0x03, 0x19
        /*024e*/ 	.short	0x0010


	//----- nvinfo : EIATTR_PARAM_CBANK
	.align		4
        /*0250*/ 	.byte	0x04, 0x0a
        /*0252*/ 	.short	(.L_33 - .L_32)
	.align		4
.L_32:
        /*0254*/ 	.word	index@(.nv.constant0._Z22SortParamBasedBitonic3PfS_)
        /*0258*/ 	.short	0x0380
        /*025a*/ 	.short	0x0010


	//----- nvinfo : EIATTR_SW_WAR
	.align		4
.L_33:
        /*025c*/ 	.byte	0x04, 0x36
        /*025e*/ 	.short	(.L_35 - .L_34)
.L_34:
        /*0260*/ 	.word	0x00000008
.L_35:


//--------------------- .nv.info._Z22SortParamBasedBitonic2PfS_ --------------------------
	.section	.nv.info._Z22SortParamBasedBitonic2PfS_,"",@"SHT_CUDA_INFO"
	.sectionflags	@""
	.align	4


	//----- nvinfo : EIATTR_CUDA_API_VERSION
	.align		4
        /*0000*/ 	.byte	0x04, 0x37
        /*0002*/ 	.short	(.L_37 - .L_36)
.L_36:
        /*0004*/ 	.word	0x00000082


	//----- nvinfo : EIATTR_KPARAM_INFO
	.align		4
.L_37:
        /*0008*/ 	.byte	0x04, 0x17
        /*000a*/ 	.short	(.L_39 - .L_38)
.L_38:
        /*000c*/ 	.word	0x00000000
        /*0010*/ 	.short	0x0001
        /*0012*/ 	.short	0x0008
        /*0014*/ 	.byte	0x00, 0xf5, 0x21, 0x00


	//----- nvinfo : EIATTR_KPARAM_INFO
	.align		4
.L_39:
        /*0018*/ 	.byte	0x04, 0x17
        /*001a*/ 	.short	(.L_41 - .L_40)
.L_40:
        /*001c*/ 	.word	0x00000000
        /*0020*/ 	.short	0x0000
        /*0022*/ 	.short	0x0000
        /*0024*/ 	.byte	0x00, 0xf5, 0x21, 0x00


	//----- nvinfo : EIATTR_SPARSE_MMA_MASK
	.align		4
.L_41:
        /*0028*/ 	.byte	0x03, 0x50
        /*002a*/ 	.short	0x0000


	//----- nvinfo : EIATTR_MAXREG_COUNT
	.align		4
        /*002c*/ 	.byte	0x03, 0x1b
        /*002e*/ 	.short	0x00ff


	//----- nvinfo : EIATTR_NUM_BARRIERS
	.align		4
        /*0030*/ 	.byte	0x02, 0x4c
        /*0032*/ 	.byte	0x01
	.zero		1


	//----- nvinfo : EIATTR_MERCURY_ISA_VERSION
	.align		4
        /*0034*/ 	.byte	0x03, 0x5f
        /*0036*/ 	.short	0x0101


	//----- nvinfo : EIATTR_COOP_GROUP_MASK_REGIDS
	.align		4
        /*0038*/ 	.byte	0x04, 0x29
        /*003a*/ 	.short	(.L_43 - .L_42)


	//   ....[0]....
.L_42:
        /*003c*/ 	.word	0xffffffff


	//   ....[1]....
        /*0040*/ 	.word	0xffffffff


	//   ....[2]....
        /*0044*/ 	.word	0xffffffff


	//   ....[3]....
        /*0048*/ 	.word	0xffffffff


	//   ....[4]....
        /*004c*/ 	.word	0xffffffff


	//   ....[5]....
        /*0050*/ 	.word	0xffffffff


	//   ....[6]....
        /*0054*/ 	.word	0xffffffff


	//   ....[7]....
        /*0058*/ 	.word	0xffffffff


	//   ....[8]....
        /*005c*/ 	.word	0xffffffff


	//   ....[9]....
        /*0060*/ 	.word	0xffffffff


	//   ....[10]....
        /*0064*/ 	.word	0xffffffff


	//   ....[11]....
        /*0068*/ 	.word	0xffffffff


	//   ....[12]....
        /*006c*/ 	.word	0xffffffff


	//   ....[13]....
        /*0070*/ 	.word	0xffffffff


	//   ....[14]....
        /*0074*/ 	.word	0xffffffff


	//   ....[15]....
        /*0078*/ 	.word	0xffffffff


	//   ....[16]....
        /*007c*/ 	.word	0xffffffff


	//   ....[17]....
        /*0080*/ 	.word	0xffffffff


	//   ....[18]....
        /*0084*/ 	.word	0xffffffff


	//   ....[19]....
        /*0088*/ 	.word	0xffffffff


	//   ....[20]....
        /*008c*/ 	.word	0xffffffff


	//   ....[21]....
        /*0090*/ 	.word	0xffffffff


	//   ....[22]....
        /*0094*/ 	.word	0xffffffff


	//   ....[23]....
        /*0098*/ 	.word	0xffffffff


	//   ....[24]....
        /*009c*/ 	.word	0xffffffff


	//   ....[25]....
        /*00a0*/ 	.word	0xffffffff


	//   ....[26]....
        /*00a4*/ 	.word	0xffffffff


	//   ....[27]....
        /*00a8*/ 	.word	0xffffffff


	//   ....[28]....
        /*00ac*/ 	.word	0xffffffff


	//   ....[29]....
        /*00b0*/ 	.word	0xffffffff


	//   ....[30]....
        /*00b4*/ 	.word	0xffffffff


	//   ....[31]....
        /*00b8*/ 	.word	0xffffffff


	//   ....[32]....
        /*00bc*/ 	.word	0xffffffff


	//   ....[33]....
        /*00c0*/ 	.word	0xffffffff


	//   ....[34]....
        /*00c4*/ 	.word	0xffffffff


	//   ....[35]....
        /*00c8*/ 	.word	0xffffffff


	//   ....[36]....
        /*00cc*/ 	.word	0xffffffff


	//   ....[37]....
        /*00d0*/ 	.word	0xffffffff


	//   ....[38]....
        /*00d4*/ 	.word	0xffffffff


	//   ....[39]....
        /*00d8*/ 	.word	0xffffffff


	//   ....[40]....
        /*00dc*/ 	.word	0xffffffff


	//   ....[41]....
        /*00e0*/ 	.word	0xffffffff


	//   ....[42]....
        /*00e4*/ 	.word	0xffffffff


	//   ....[43]....
        /*00e8*/ 	.word	0xffffffff


	//   ....[44]....
        /*00ec*/ 	.word	0xffffffff


	//   ....[45]....
        /*00f0*/ 	.word	0xffffffff


	//   ....[46]....
        /*00f4*/ 	.word	0xffffffff


	//   ....[47]....
        /*00f8*/ 	.word	0xffffffff


	//   ....[48]....
        /*00fc*/ 	.word	0xffffffff


	//   ....[49]....
        /*0100*/ 	.word	0xffffffff


	//   ....[50]....
        /*0104*/ 	.word	0x0500000a


	//   ....[51]....
        /*0108*/ 	.word	0x0500000a


	//   ....[52]....
        /*010c*/ 	.word	0x0500000a


	//   ....[53]....
        /*0110*/ 	.word	0x0500000a


	//   ....[54]....
        /*0114*/ 	.word	0x0500000a


	//   ....[55]....
        /*0118*/ 	.word	0x0500000a


	//   ....[56]....
        /*011c*/ 	.word	0x0500000a


	//   ....[57]....
        /*0120*/ 	.word	0x0500000a


	//   ....[58]....
        /*0124*/ 	.word	0x0500000a


	//   ....[59]....
        /*0128*/ 	.word	0x0500000a


	//   ....[60]....
        /*012c*/ 	.word	0x0500000a


	//   ....[61]....
        /*0130*/ 	.word	0x0500000a


	//   ....[62]....
        /*0134*/ 	.word	0x0500000a


	//   ....[63]....
        /*0138*/ 	.word	0x0500000a


	//   ....[64]....
        /*013c*/ 	.word	0x0500000a


	//   ....[65]....
        /*0140*/ 	.word	0x0500000a


	//   ....[66]....
        /*0144*/ 	.word	0x0500000a


	//   ....[67]....
        /*0148*/ 	.word	0x0500000a


	//   ....[68]....
        /*014c*/ 	.word	0x0500000a


	//   ....[69]....
        /*0150*/ 	.word	0x0500000a


	//   ....[70]....
        /*0154*/ 	.word	0x0500000a


	//   ....[71]....
        /*0158*/ 	.word	0x0500000a


	//   ....[72]....
        /*015c*/ 	.word	0x0500000a


	//   ....[73]....
        /*0160*/ 	.word	0x0500000a


	//   ....[74]....
        /*0164*/ 	.word	0x0500000a


	//   ....[75]....
        /*0168*/ 	.word	0x0500000a


	//   ....[76]....
        /*016c*/ 	.word	0x0500000a


	//   ....[77]....
        /*0170*/ 	.word	0x0500000a


	//   ....[78]....
        /*0174*/ 	.word	0x0500000a


	//   ....[79]....
        /*0178*/ 	.word	0x0500000a


	//   ....[80]....
        /*017c*/ 	.word	0x0500000a


	//   ....[81]....
        /*0180*/ 	.word	0x0500000a


	//   ....[82]....
        /*0184*/ 	.word	0x0500000a


	//   ....[83]....
        /*0188*/ 	.word	0x0500000a


	//   ....[84]....
        /*018c*/ 	.word	0x0500000a


	//   ....[85]....
        /*0190*/ 	.word	0x0500000a


	//   ....[86]....
        /*0194*/ 	.word	0x0500000a


	//   ....[87]....
        /*0198*/ 	.word	0x0500000a


	//   ....[88]....
        /*019c*/ 	.word	0x0500000a


	//   ....[89]....
        /*01a0*/ 	.word	0x0500000a


	//----- nvinfo : EIATTR_COOP_GROUP_INSTR_OFFSETS
	.align		4
.L_43:
        /*01a4*/ 	.byte	0x04, 0x28
        /*01a6*/ 	.short	(.L_45 - .L_44)


	//   ....[0]....
.L_44:
        /*01a8*/ 	.word	0x000001c0


	//   ....[1]....
        /*01ac*/ 	.word	0x00000250


	//   ....[2]....
        /*01b0*/ 	.word	0x000002a0


	//   ....[3]....
        /*01b4*/ 	.word	0x00000310


	//   ....[4]....
        /*01b8*/ 	.word	0x00000330


	//   ....[5]....
        /*01bc*/ 	.word	0x000003b0


	//   ....[6]....
        /*01c0*/ 	.word	0x000003c0


	//   ....[7]....
        /*01c4*/ 	.word	0x00000420


	//   ....[8]....
        /*01c8*/ 	.word	0x00000430


	//   ....[9]....
        /*01cc*/ 	.word	0x00000470


	//   ....[10]....
        /*01d0*/ 	.word	0x000004c0


	//   ....[11]....
        /*01d4*/ 	.word	0x000004f0


	//   ....[12]....
        /*01d8*/ 	.word	0x00000550


	//   ....[13]....
        /*01dc*/ 	.word	0x00000560


	//   ....[14]....
        /*01e0*/ 	.word	0x00000590


	//   ....[15]....
        /*01e4*/ 	.word	0x000005d0


	//   ....[16]....
        /*01e8*/ 	.word	0x000005f0


	//   ....[17]....
        /*01ec*/ 	.word	0x00000650


	//   ....[18]....
        /*01f0*/ 	.word	0x00000660


	//   ....[19]....
        /*01f4*/ 	.word	0x00000690


	//   ....[20]....
        /*01f8*/ 	.word	0x00000700


	//   ....[21]....
        /*01fc*/ 	.word	0x00000730


	//   ....[22]....
        /*0200*/ 	.word	0x00000790


	//   ....[23]....
        /*0204*/ 	.word	0x000007a0


	//   ....[24]....
        /*0208*/ 	.word	0x00000800


	//   ....[25]....
        /*020c*/ 	.word	0x00000810


	//   ....[26]....
        /*0210*/ 	.word	0x00000870


	//   ....[27]....
        /*0214*/ 	.word	0x00000880


	//   ....[28]....
        /*0218*/ 	.word	0x000008e0


	//   ....[29]....
        /*021c*/ 	.word	0x000008f0


	//   ....[30]....
        /*0220*/ 	.word	0x00000ab0


	//   ....[31]....
        /*0224*/ 	.word	0x00000ae0


	//   ....[32]....
        /*0228*/ 	.word	0x00000b70


	//   ....[33]....
        /*022c*/ 	.word	0x00000b80


	//   ....[34]....
        /*0230*/ 	.word	0x00000c00


	//   ....[35]....
        /*0234*/ 	.word	0x00000c10


	//   ....[36]....
        /*0238*/ 	.word	0x00000c80


	//   ....[37]....
        /*023c*/ 	.word	0x00000c90


	//   ....[38]....
        /*0240*/ 	.word	0x00000cf0


	//   ....[39]....
        /*0244*/ 	.word	0x00000d00


	//   ....[40]....
        /*0248*/ 	.word	0x00000fb0


	//   ....[41]....
        /*024c*/ 	.word	0x00001020


	//   ....[42]....
        /*0250*/ 	.word	0x00001050


	//   ....[43]....
        /*0254*/ 	.word	0x00001090


	//   ....[44]....
        /*0258*/ 	.word	0x000010c0


	//   ....[45]....
        /*025c*/ 	.word	0x00001120


	//   ....[46]....
        /*0260*/ 	.word	0x00001160


	//   ....[47]....
        /*0264*/ 	.word	0x000011c0


	//   ....[48]....
        /*0268*/ 	.word	0x000011e0


	//   ....[49]....
        /*026c*/ 	.word	0x00001210


	//   ....[50]....
        /*0270*/ 	.word	0x00001360


	//   ....[51]....
        /*0274*/ 	.word	0x000013b0


	//   ....[52]....
        /*0278*/ 	.word	0x00001460


	//   ....[53]....
        /*027c*/ 	.word	0x000014b0


	//   ....[54]....
        /*0280*/ 	.word	0x00001550


	//   ....[55]....
        /*0284*/ 	.word	0x000015a0


	//   ....[56]....
        /*0288*/ 	.word	0x00001660


	//   ....[57]....
        /*028c*/ 	.word	0x000016b0


	//   ....[58]....
        /*0290*/ 	.word	0x00001760


	//   ....[59]....
        /*0294*/ 	.word	0x000017b0


	//   ....[60]....
        /*0298*/ 	.word	0x00001850


	//   ....[61]....
        /*029c*/ 	.word	0x000018a0


	//   ....[62]....
        /*02a0*/ 	.word	0x00001950


	//   ....[63]....
        /*02a4*/ 	.word	0x000019a0


	//   ....[64]....
        /*02a8*/ 	.word	0x00001a70


	//   ....[65]....
        /*02ac*/ 	.word	0x00001ac0


	//   ....[66]....
        /*02b0*/ 	.word	0x00001b60


	//   ....[67]....
        /*02b4*/ 	.word	0x00001bb0


	//   ....[68]....
        /*02b8*/ 	.word	0x00001c50


	//   ....[69]....
        /*02bc*/ 	.word	0x00001ca0


	//   ....[70]....
        /*02c0*/ 	.word	0x00001d50


	//   ....[71]....
        /*02c4*/ 	.word	0x00001da0


	//   ....[72]....
        /*02c8*/ 	.word	0x00001e60


	//   ....[73]....
        /*02cc*/ 	.word	0x00001eb0


	//   ....[74]....
        /*02d0*/ 	.word	0x00001f60


	//   ....[75]....
        /*02d4*/ 	.word	0x00001fb0


	//   ....[76]....
        /*02d8*/ 	.word	0x00002050


	//   ....[77]....
        /*02dc*/ 	.word	0x000020a0


	//   ....[78]....
        /*02e0*/ 	.word	0x00002140


	//   ....[79]....
        /*02e4*/ 	.word	0x00002190


	//   ....[80]....
        /*02e8*/ 	.word	0x00002240


	//   ....[81]....
        /*02ec*/ 	.word	0x00002290


	//   ....[82]....
        /*02f0*/ 	.word	0x00002340


	//   ....[83]....
        /*02f4*/ 	.word	0x00002390


	//   ....[84]....
        /*02f8*/ 	.word	0x00002450


	//   ....[85]....
        /*02fc*/ 	.word	0x000024b0


	//   ....[86]....
        /*0300*/ 	.word	0x00002560


	//   ....[87]....
        /*0304*/ 	.word	0x000025b0


	//   ....[88]....
        /*0308*/ 	.word	0x00002650


	//   ....[89]....
        /*030c*/ 	.word	0x000026a0


	//----- nvinfo : EIATTR_VRC_CTA_INIT_COUNT
	.align		4
.L_45:
        /*0310*/ 	.byte	0x02, 0x4a
	.zero		1
	.zero		1


	//----- nvinfo : EIATTR_EXIT_INSTR_OFFSETS
	.align		4
        /*0314*/ 	.byte	0x04, 0x1c
        /*0316*/ 	.short	(.L_47 - .L_46)


	//   ....[0]....
.L_46:
        /*0318*/ 	.word	0x00000060


	//   ....[1]....
        /*031c*/ 	.word	0x00000ed0


	//   ....[2]....
        /*0320*/ 	.word	0x00001250


	//   ....[3]....
        /*0324*/ 	.word	0x000012a0


	//   ....[4]....
        /*0328*/ 	.word	0x000012c0


	//----- nvinfo : EIATTR_CRS_STACK_SIZE
	.align		4
.L_47:
        /*032c*/ 	.byte	0x04, 0x1e
        /*032e*/ 	.short	(.L_49 - .L_48)
.L_48:
        /*0330*/ 	.word	0x00000000


	//----- nvinfo : EIATTR_CBANK_PARAM_SIZE
	.align		4
.L_49:
        /*0334*/ 	.byte	0x03, 0x19
        /*0336*/ 	.short	0x0010


	//----- nvinfo : EIATTR_PARAM_CBANK
	.align		4
        /*0338*/ 	.byte	0x04, 0x0a
        /*033a*/ 	.short	(.L_51 - .L_50)
	.align		4
.L_50:
        /*033c*/ 	.word	index@(.nv.constant0._Z22SortParamBasedBitonic2PfS_)
        /*0340*/ 	.short	0x0380
        /*0342*/ 	.short	0x0010


	//----- nvinfo : EIATTR_SW_WAR
	.align		4
.L_51:
        /*0344*/ 	.byte	0x04, 0x36
        /*0346*/ 	.short	(.L_53 - .L_52)
.L_52:
        /*0348*/ 	.word	0x00000008
.L_53:


//--------------------- .nv.info._Z21SortParamBasedBitonicPfS_ --------------------------
	.section	.nv.info._Z21SortParamBasedBitonicPfS_,"",@"SHT_CUDA_INFO"
	.sectionflags	@""
	.align	4


	//----- nvinfo : EIATTR_CUDA_API_VERSION
	.align		4
        /*0000*/ 	.byte	0x04, 0x37
        /*0002*/ 	.short	(.L_55 - .L_54)
.L_54:
        /*0004*/ 	.word	0x00000082


	//----- nvinfo : EIATTR_KPARAM_INFO
	.align		4
.L_55:
        /*0008*/ 	.byte	0x04, 0x17
        /*000a*/ 	.short	(.L_57 - .L_56)
.L_56:
        /*000c*/ 	.word	0x00000000
        /*0010*/ 	.short	0x0001
        /*0012*/ 	.short	0x0008
        /*0014*/ 	.byte	0x00, 0xf5, 0x21, 0x00


	//----- nvinfo : EIATTR_KPARAM_INFO
	.align		4
.L_57:
        /*0018*/ 	.byte	0x04, 0x17
        /*001a*/ 	.short	(.L_59 - .L_58)
.L_58:
        /*001c*/ 	.word	0x00000000
        /*0020*/ 	.short	0x0000
        /*0022*/ 	.short	0x0000
        /*0024*/ 	.byte	0x00, 0xf5, 0x21, 0x00


	//----- nvinfo : EIATTR_SPARSE_MMA_MASK
	.align		4
.L_59:
        /*0028*/ 	.byte	0x03, 0x50
        /*002a*/ 	.short	0x0000


	//----- nvinfo : EIATTR_MAXREG_COUNT
	.align		4
        /*002c*/ 	.byte	0x03, 0x1b
        /*002e*/ 	.short	0x00ff


	//----- nvinfo : EIATTR_NUM_BARRIERS
	.align		4
        /*0030*/ 	.byte	0x02, 0x4c
        /*0032*/ 	.byte	0x01
	.zero		1


	//----- nvinfo : EIATTR_MERCURY_ISA_VERSION
	.align		4
        /*0034*/ 	.byte	0x03, 0x5f
        /*0036*/ 	.short	0x0101


	//----- nvinfo : EIATTR_COOP_GROUP_MASK_REGIDS
	.align		4
        /*0038*/ 	.byte	0x04, 0x29
        /*003a*/ 	.short	(.L_61 - .L_60)


	//   ....[0]....
.L_60:
        /*003c*/ 	.word	0xffffffff


	//   ....[1]....
        /*0040*/ 	.word	0xffffffff


	//   ....[2]....
        /*0044*/ 	.word	0xffffffff


	//   ....[3]....
        /*0048*/ 	.word	0xffffffff


	//   ....[4]....
        /*004c*/ 	.word	0xffffffff


	//   ....[5]....
        /*0050*/ 	.word	0xffffffff


	//   ....[6]....
        /*0054*/ 	.word	0xffffffff


	//   ....[7]....
        /*0058*/ 	.word	0xffffffff


	//   ....[8]....
        /*005c*/ 	.word	0xffffffff


	//   ....[9]....
        /*0060*/ 	.word	0xffffffff


	//   ....[10]....
        /*0064*/ 	.word	0xffffffff


	//   ....[11]....
        /*0068*/ 	.word	0xffffffff


	//   ....[12]....
        /*006c*/ 	.word	0xffffffff


	//   ....[13]....
        /*0070*/ 	.word	0xffffffff


	//   ....[14]....
        /*0074*/ 	.word	0xffffffff


	//   ....[15]....
        /*0078*/ 	.word	0xffffffff


	//   ....[16]....
        /*007c*/ 	.word	0xffffffff


	//   ....[17]....
        /*0080*/ 	.word	0xffffffff


	//   ....[18]....
        /*0084*/ 	.word	0xffffffff


	//   ....[19]....
        /*0088*/ 	.word	0xffffffff


	//   ....[20]....
        /*008c*/ 	.word	0xffffffff


	//   ....[21]....
        /*0090*/ 	.word	0xffffffff


	//   ....[22]....
        /*0094*/ 	.word	0xffffffff


	//   ....[23]....
        /*0098*/ 	.word	0xffffffff


	//   ....[24]....
        /*009c*/ 	.word	0xffffffff


	//   ....[25]....
        /*00a0*/ 	.word	0xffffffff


	//   ....[26]....
        /*00a4*/ 	.word	0xffffffff


	//   ....[27]....
        /*00a8*/ 	.word	0xffffffff


	//   ....[28]....
        /*00ac*/ 	.word	0xffffffff


	//   ....[29]....
        /*00b0*/ 	.word	0xffffffff


	//   ....[30]....
        /*00b4*/ 	.word	0xffffffff


	//   ....[31]....
        /*00b8*/ 	.word	0xffffffff


	//   ....[32]....
        /*00bc*/ 	.word	0xffffffff


	//   ....[33]....
        /*00c0*/ 	.word	0xffffffff


	//   ....[34]....
        /*00c4*/ 	.word	0xffffffff


	//   ....[35]....
        /*00c8*/ 	.word	0xffffffff


	//   ....[36]....
        /*00cc*/ 	.word	0xffffffff


	//   ....[37]....
        /*00d0*/ 	.word	0xffffffff


	//   ....[38]....
        /*00d4*/ 	.word	0xffffffff


	//   ....[39]....
        /*00d8*/ 	.word	0xffffffff


	//   ....[40]....
        /*00dc*/ 	.word	0x05000008


	//   ....[41]....
        /*00e0*/ 	.word	0x05000008


	//   ....[42]....
        /*00e4*/ 	.word	0x05000008


	//   ....[43]....
        /*00e8*/ 	.word	0x05000008


	//   ....[44]....
        /*00ec*/ 	.word	0x05000008


	//   ....[45]....
        /*00f0*/ 	.word	0x05000008


	//   ....[46]....
        /*00f4*/ 	.word	0x05000008


	//   ....[47]....
        /*00f8*/ 	.word	0x05000008


	//   ....[48]....
        /*00fc*/ 	.word	0x05000008


	//   ....[49]....
        /*0100*/ 	.word	0x05000008


	//   ....[50]....
        /*0104*/ 	.word	0x05000008


	//   ....[51]....
        /*0108*/ 	.word	0x05000008


	//   ....[52]....
        /*010c*/ 	.word	0x05000008


	//   ....[53]....
        /*0110*/ 	.word	0x05000008


	//   ....[54]....
        /*0114*/ 	.word	0x05000008


	//   ....[55]....
        /*0118*/ 	.word	0x05000008


	//   ....[56]....
        /*011c*/ 	.word	0x05000008


	//   ....[57]....
        /*0120*/ 	.word	0x05000008


	//   ....[58]....
        /*0124*/ 	.word	0x05000008


	//   ....[59]....
        /*0128*/ 	.word	0x05000008


	//   ....[60]....
        /*012c*/ 	.word	0x05000008


	//   ....[61]....
        /*0130*/ 	.word	0x05000008


	//   ....[62]....
        /*0134*/ 	.word	0x05000008


	//   ....[63]....
        /*0138*/ 	.word	0x05000008


	//   ....[64]....
        /*013c*/ 	.word	0x05000008


	//   ....[65]....
        /*0140*/ 	.word	0x05000008


	//   ....[66]....
        /*0144*/ 	.word	0x05000008


	//   ....[67]....
        /*0148*/ 	.word	0x05000008


	//   ....[68]....
        /*014c*/ 	.word	0x05000008


	//   ....[69]....
        /*0150*/ 	.word	0x05000008


	//----- nvinfo : EIATTR_COOP_GROUP_INSTR_OFFSETS
	.align		4
.L_61:
        /*0154*/ 	.byte	0x04, 0x28
        /*0156*/ 	.short	(.L_63 - .L_62)


	//   ....[0]....
.L_62:
        /*0158*/ 	.word	0x00000150


	//   ....[1]....
        /*015c*/ 	.word	0x00000170


	//   ....[2]....
        /*0160*/ 	.word	0x00000210


	//   ....[3]....
        /*0164*/ 	.word	0x00000220


	//   ....[4]....
        /*0168*/ 	.word	0x000002a0


	//   ....[5]....
        /*016c*/ 	.word	0x000002b0


	//   ....[6]....
        /*0170*/ 	.word	0x00000310


	//   ....[7]....
        /*0174*/ 	.word	0x000003a0


	//   ....[8]....
        /*0178*/ 	.word	0x000003f0


	//   ....[9]....
        /*017c*/ 	.word	0x00000430


	//   ....[10]....
        /*0180*/ 	.word	0x00000450


	//   ....[11]....
        /*0184*/ 	.word	0x00000490


	//   ....[12]....
        /*0188*/ 	.word	0x000004e0


	//   ....[13]....
        /*018c*/ 	.word	0x00000500


	//   ....[14]....
        /*0190*/ 	.word	0x00000560


	//   ....[15]....
        /*0194*/ 	.word	0x00000570


	//   ....[16]....
        /*0198*/ 	.word	0x000005c0


	//   ....[17]....
        /*019c*/ 	.word	0x000005e0


	//   ....[18]....
        /*01a0*/ 	.word	0x00000600


	//   ....[19]....
        /*01a4*/ 	.word	0x00000650


	//   ....[20]....
        /*01a8*/ 	.word	0x00000690


	//   ....[21]....
        /*01ac*/ 	.word	0x00000700


	//   ....[22]....
        /*01b0*/ 	.word	0x00000710


	//   ....[23]....
        /*01b4*/ 	.word	0x00000760


	//   ....[24]....
        /*01b8*/ 	.word	0x00000780


	//   ....[25]....
        /*01bc*/ 	.word	0x000007a0


	//   ....[26]....
        /*01c0*/ 	.word	0x000007f0


	//   ....[27]....
        /*01c4*/ 	.word	0x00000810


	//   ....[28]....
        /*01c8*/ 	.word	0x00000870


	//   ....[29]....
        /*01cc*/ 	.word	0x00000880


	//   ....[30]....
        /*01d0*/ 	.word	0x00000af0


	//   ....[31]....
        /*01d4*/ 	.word	0x00000b50


	//   ....[32]....
        /*01d8*/ 	.word	0x00000bc0


	//   ....[33]....
        /*01dc*/ 	.word	0x00000c10


	//   ....[34]....
        /*01e0*/ 	.word	0x00000c30


	//   ....[35]....
        /*01e4*/ 	.word	0x00000cb0


	//   ....[36]....
        /*01e8*/ 	.word	0x00000cc0


	//   ....[37]....
        /*01ec*/ 	.word	0x00000d00


	//   ....[38]....
        /*01f0*/ 	.word	0x00000d40


	//   ....[39]....
        /*01f4*/ 	.word	0x00000d70


	//   ....[40]....
        /*01f8*/ 	.word	0x00000ea0


	//   ....[41]....
        /*01fc*/ 	.word	0x00000ef0


	//   ....[42]....
        /*0200*/ 	.word	0x00000fb0


	//   ....[43]....
        /*0204*/ 	.word	0x00001000


	//   ....[44]....
        /*0208*/ 	.word	0x000010a0


	//   ....[45]....
        /*020c*/ 	.word	0x000010f0


	//   ....[46]....
        /*0210*/ 	.word	0x000011b0


	//   ....[47]....
        /*0214*/ 	.word	0x00001200


	//   ....[48]....
        /*0218*/ 	.word	0x000012c0


	//   ....[49]....
        /*021c*/ 	.word	0x00001310


	//   ....[50]....
        /*0220*/ 	.word	0x000013b0


	//   ....[51]....
        /*0224*/ 	.word	0x00001400


	//   ....[52]....
        /*0228*/ 	.word	0x000014b0


	//   ....[53]....
        /*022c*/ 	.word	0x00001500


	//   ....[54]....
        /*0230*/ 	.word	0x000015d0


	//   ....[55]....
        /*0234*/ 	.word	0x00001620


	//   ....[56]....
        /*0238*/ 	.word	0x000016c0


	//   ....[57]....
        /*023c*/ 	.word	0x00001710


	//   ....[58]....
        /*0240*/ 	.word	0x000017b0


	//   ....[59]....
        /*0244*/ 	.word	0x00001800


	//   ....[60]....
        /*0248*/ 	.word	0x000018b0


	//   ....[61]....
        /*024c*/ 	.word	0x00001900


	//   ....[62]....
        /*0250*/ 	.word	0x000019c0


	//   ....[63]....
        /*0254*/ 	.word	0x00001a10


	//   ....[64]....
        /*0258*/ 	.word	0x00001ac0


	//   ....[65]....
        /*025c*/ 	.word	0x00001b10


	//   ....[66]....
        /*0260*/ 	.word	0x00001bb0


	//   ....[67]....
        /*0264*/ 	.word	0x00001c00


	//   ....[68]....
        /*0268*/ 	.word	0x00001ca0


	//   ....[69]....
        /*026c*/ 	.word	0x00001cf0


	//----- nvinfo : EIATTR_VRC_CTA_INIT_COUNT
	.align		4
.L_63:
        /*0270*/ 	.byte	0x02, 0x4a
	.zero		1
	.zero		1


	//----- nvinfo : EIATTR_EXIT_INSTR_OFFSETS
	.align		4
        /*0274*/ 	.byte	0x04, 0x1c
        /*0276*/ 	.short	(.L_65 - .L_64)


	//   ....[0]....
.L_64:
        /*0278*/ 	.word	0x00000060


	//   ....[1]....
        /*027c*/ 	.word	0x00000ae0


	//   ....[2]....
        /*0280*/ 	.word	0x00000db0


	//   ....[3]....
        /*0284*/ 	.word	0x00000e00


	//   ....[4]....
        /*0288*/ 	.word	0x00000e20


	//----- nvinfo : EIATTR_CRS_STACK_SIZE
	.align		4
.L_65:
        /*028c*/ 	.byte	0x04, 0x1e
        /*028e*/ 	.short	(.L_67 - .L_66)
.L_66:
        /*0290*/ 	.word	0x00000000


	//----- nvinfo : EIATTR_CBANK_PARAM_SIZE
	.align		4
.L_67:
        /*0294*/ 	.byte	0x03, 0x19
        /*0296*/ 	.short	0x0010


	//----- nvinfo : EIATTR_PARAM_CBANK
	.align		4
        /*0298*/ 	.byte	0x04, 0x0a
        /*029a*/ 	.short	(.L_69 - .L_68)
	.align		4
.L_68:
        /*029c*/ 	.word	index@(.nv.constant0._Z21SortParamBasedBitonicPfS_)
        /*02a0*/ 	.short	0x0380
        /*02a2*/ 	.short	0x0010


	//----- nvinfo : EIATTR_SW_WAR
	.align		4
.L_69:
        /*02a4*/ 	.byte	0x04, 0x36
        /*02a6*/ 	.short	(.L_71 - .L_70)
.L_70:
        /*02a8*/ 	.word	0x00000008
.L_71:


//--------------------- .nv.callgraph             --------------------------
	.section	.nv.callgraph,"",@"SHT_CUDA_CALLGRAPH"
	.align	4
	.sectionentsize	8
	.align		4
        /*0000*/ 	.word	0x00000000
	.align		4
        /*0004*/ 	.word	0xffffffff
	.align		4
        /*0008*/ 	.word	0x00000000
	.align		4
        /*000c*/ 	.word	0xfffffffe
	.align		4
        /*0010*/ 	.word	0x00000000
	.align		4
        /*0014*/ 	.word	0xfffffffd
	.align		4
        /*0018*/ 	.word	0x00000000
	.align		4
        /*001c*/ 	.word	0xfffffffc


//--------------------- .text._Z22SortParamBasedBitonic3PfS_ --------------------------
	.section	.text._Z22SortParamBasedBitonic3PfS_,"ax",@progbits
	.align	128
        .global         _Z22SortParamBasedBitonic3PfS_
        .type           _Z22SortParamBasedBitonic3PfS_,@function
        .size           _Z22SortParamBasedBitonic3PfS_,(.L_x_103 - _Z22SortParamBasedBitonic3PfS_)
        .other          _Z22SortParamBasedBitonic3PfS_,@"STO_CUDA_ENTRY STV_DEFAULT"
_Z22SortParamBasedBitonic3PfS_:
.text._Z22SortParamBasedBitonic3PfS_:
[----:B------:R-:W-:Y:S01]  /*0000*/  LDC R1, c[0x0][0x37c] ;  /* 0x0000df00ff017b82 */ /* 0x000fe20000000800 */
[----:B------:R-:W0:Y:S02]  /*0010*/  LDCU.128 UR4, c[0x0][0x380] ;  /* 0x00007000ff0477ac */ /* 0x000e240008000c00 */
[----:B0-----:R-:W-:Y:S02]  /*0020*/  ISETP.NE.U32.AND P0, PT, RZ, UR6, PT ;  /* 0x00000006ff007c0c */ /* 0x001fe4000bf05070 */
[----:B------:R-:W-:Y:S02]  /*0030*/  ISETP.EQ.U32.AND P1, PT, RZ, UR4, PT ;  /* 0x00000004ff007c0c */ /* 0x000fe4000bf22070 */
[----:B------:R-:W-:-:S04]  /*0040*/  ISETP.NE.AND.EX P0, PT, RZ, UR7, PT, P0 ;  /* 0x00000007ff007c0c */ /* 0x000fc8000bf05300 */
[----:B------:R-:W-:-:S13]  /*0050*/  ISETP.EQ.OR.EX P0, PT, RZ, UR5, !P0, P1 ;  /* 0x00000005ff007c0c */ /* 0x000fda000c702710 */
[----:B------:R-:W-:Y:S05]  /*0060*/  @P0 EXIT ;  /* 0x000000000000094d */ /* 0x000fea0003800000 */
[----:B------:R-:W0:Y:S01]  /*0070*/  S2R R7, SR_TID.X ;  /* 0x0000000000077919 */ /* 0x000e220000002100 */
[----:B------:R-:W1:Y:S01]  /*0080*/  LDC.64 R2, c[0x0][0x380] ;  /* 0x0000e000ff027b82 */ /* 0x000e620000000a00 */
[----:B------:R-:W2:Y:S01]  /*0090*/  LDCU.64 UR8, c[0x0][0x358] ;  /* 0x00006b00ff0877ac */ /* 0x000ea20008000a00 */
[----:B------:R-:W3:Y:S01]  /*00a0*/  S2R R0, SR_CTAID.X ;  /* 0x0000000000007919 */ /* 0x000ee20000002500 */
[C---:B0-----:R-:W-:Y:S01]  /*00b0*/  ISETP.GT.U32.AND P0, PT, R7.reuse, 0x3f, PT ;  /* 0x0000003f0700780c */ /* 0x041fe20003f04070 */
[----:B---3--:R-:W-:-:S04]  /*00c0*/  IMAD R5, R7, 0x10, R0 ;  /* 0x0000001007057824 */ /* 0x008fc800078e0200 */
[----:B-1----:R-:W-:Y:S02]  /*00d0*/  IMAD.WIDE.U32 R2, R5, 0x4, R2 ;  /* 0x0000000405027825 */ /* 0x002fe400078e0002 */
[----:B------:R-:W0:Y:S06]  /*00e0*/  LDC.64 R4, c[0x0][0x388] ;  /* 0x0000e200ff047b82 */ /* 0x000e2c0000000a00 */
[----:B--2---:R-:W2:Y:S01]  /*00f0*/  @!P0 LDG.E R6, desc[UR8][R2.64] ;  /* 0x0000000802068981 */ /* 0x004ea2000c1e1900 */
[----:B------:R-:W-:Y:S02]  /*0100*/  @!P0 IMAD.MOV.U32 R9, RZ, RZ, R7 ;  /* 0x000000ffff098224 */ /* 0x000fe400078e0007 */
[----:B------:R-:W-:-:S04]  /*0110*/  @P0 VIADD R9, R7, 0x40 ;  /* 0x0000004007090836 */ /* 0x000fc80000000000 */
[----:B0-----:R-:W-:-:S06]  /*0120*/  IMAD.WIDE.U32 R8, R9, 0x4, R4 ;  /* 0x0000000409087825 */ /* 0x001fcc00078e0004 */
[----:B------:R-:W3:Y:S01]  /*0130*/  LDG.E R8, desc[UR8][R8.64] ;  /* 0x0000000808087981 */ /* 0x000ee2000c1e1900 */
[----:B------:R-:W-:-:S04]  /*0140*/  LOP3.LUT R10, R7, 0x1, RZ, 0x3c, !PT ;  /* 0x00000001070a7812 */ /* 0x000fc800078e3cff */
[----:B------:R-:W-:Y:S01]  /*0150*/  ISETP.GT.U32.AND P1, PT, R7, R10, PT ;  /* 0x0000000a0700720c */ /* 0x000fe20003f24070 */
[----:B------:R-:W2:Y:S01]  /*0160*/  @P0 LDG.E R6, desc[UR8][R2.64+0x100] ;  /* 0x0001000802060981 */ /* 0x000ea2000c1e1900 */
[----:B------:R-:W0:Y:S01]  /*0170*/  S2UR UR6, SR_CgaCtaId ;  /* 0x00000000000679c3 */ /* 0x000e220000008800 */
[----:B------:R-:W-:Y:S01]  /*0180*/  UMOV UR4, 0x400 ;  /* 0x0000040000047882 */ /* 0x000fe20000000000 */
[----:B------:R-:W-:Y:S01]  /*0190*/  BSSY.RECONVERGENT B0, `(.L_x_0) ;  /* 0x00000c1000007945 */ /* 0x000fe20003800200 */
[----:B------:R-:W-:-:S04]  /*01a0*/  UIADD3 UR5, UPT, UPT, UR4, 0x200, URZ ;  /* 0x0000020004057890 */ /* 0x000fc8000fffe0ff */
[----:B0-----:R-:W-:Y:S01]  /*01b0*/  ULEA UR5, UR6, UR5, 0x18 ;  /* 0x0000000506057291 */ /* 0x001fe2000f8ec0ff */
[----:B---3--:R-:W0:Y:S01]  /*01c0*/  SHFL.BFLY PT, R11, R8, 0x1, 0x1f ;  /* 0x0c201f00080b7f89 */ /* 0x008e2200000e0000 */
[----:B------:R-:W-:Y:S01]  /*01d0*/  ULEA UR4, UR6, UR4, 0x18 ;  /* 0x0000000406047291 */ /* 0x000fe2000f8ec0ff */
[----:B0-----:R-:W-:-:S05]  /*01e0*/  FADD R12, -R8, R11 ;  /* 0x0000000b080c7221 */ /* 0x001fca0000000100 */
[----:B------:R-:W-:-:S04]  /*01f0*/  FSEL R12, -R12, R12, P1 ;  /* 0x0000000c0c0c7208 */ /* 0x000fc80000800100 */
[----:B------:R-:W-:Y:S02]  /*0200*/  FSETP.GEU.AND P4, PT, R12, RZ, PT ;  /* 0x000000ff0c00720b */ /* 0x000fe40003f8e000 */
[----:B------:R-:W-:Y:S02]  /*0210*/  LOP3.LUT R12, R7, 0x3, RZ, 0x3c, !PT ;  /* 0x00000003070c7812 */ /* 0x000fe400078e3cff */
[----:B------:R-:W-:Y:S02]  /*0220*/  FSEL R11, R11, R8, !P4 ;  /* 0x000000080b0b7208 */ /* 0x000fe40006000000 */
[C---:B------:R-:W-:Y:S02]  /*0230*/  ISETP.GT.U32.AND P0, PT, R7.reuse, R12, PT ;  /* 0x0000000c0700720c */ /* 0x040fe40003f04070 */
[----:B------:R-:W-:Y:S01]  /*0240*/  LOP3.LUT R12, R7, 0x7, RZ, 0x3c, !PT ;  /* 0x00000007070c7812 */ /* 0x000fe200078e3cff */
[----:B------:R-:W0:Y:S02]  /*0250*/  SHFL.BFLY PT, R10, R11, 0x3, 0x1f ;  /* 0x0c601f000b0a7f89 */ /* 0x000e2400000e0000 */
[----:B0-----:R-:W-:-:S05]  /*0260*/  FADD R9, -R11, R10 ;  /* 0x0000000a0b097221 */ /* 0x001fca0000000100 */
[----:B------:R-:W-:Y:S02]  /*0270*/  FSEL R9, -R9, R9, P0 ;  /* 0x0000000909097208 */ /* 0x000fe40000000100 */
[----:B------:R-:W-:Y:S02]  /*0280*/  ISETP.GT.U32.AND P0, PT, R7, R12, PT ;  /* 0x0000000c0700720c */ /* 0x000fe40003f04070 */
[----:B------:R-:W-:-:S04]  /*0290*/  FSETP.GEU.AND P5, PT, R9, RZ, PT ;  /* 0x000000ff0900720b */ /* 0x000fc80003fae000 */
[----:B------:R-:W-:-:S05]  /*02a0*/  FSEL R10, R10, R11, !P5 ;  /* 0x0000000b0a0a7208 */ /* 0x000fca0006800000 */
[----:B------:R-:W0:Y:S02]  /*02b0*/  SHFL.BFLY PT, R9, R10, 0x1, 0x1f ;  /* 0x0c201f000a097f89 */ /* 0x000e2400000e0000 */
[----:B0-----:R-:W-:-:S05]  /*02c0*/  FADD R8, -R10, R9 ;  /* 0x000000090a087221 */ /* 0x001fca0000000100 */
[----:B------:R-:W-:-:S04]  /*02d0*/  FSEL R8, -R8, R8, P1 ;  /* 0x0000000808087208 */ /* 0x000fc80000800100 */
[----:B------:R-:W-:-:S04]  /*02e0*/  FSETP.GEU.AND P6, PT, R8, RZ, PT ;  /* 0x000000ff0800720b */ /* 0x000fc80003fce000 */
[----:B------:R-:W-:-:S05]  /*02f0*/  FSEL R9, R9, R10, !P6 ;  /* 0x0000000a09097208 */ /* 0x000fca0007000000 */
[----:B------:R-:W0:Y:S02]  /*0300*/  SHFL.BFLY PT, R8, R9, 0x7, 0x1f ;  /* 0x0ce01f0009087f89 */ /* 0x000e2400000e0000 */
[----:B0-----:R-:W-:-:S05]  /*0310*/  FADD R11, -R9, R8 ;  /* 0x00000008090b7221 */ /* 0x001fca0000000100 */
[----:B------:R-:W-:-:S04]  /*0320*/  FSEL R11, -R11, R11, P0 ;  /* 0x0000000b0b0b7208 */ /* 0x000fc80000000100 */
[----:B------:R-:W-:-:S04]  /*0330*/  FSETP.GEU.AND P2, PT, R11, RZ, PT ;  /* 0x000000ff0b00720b */ /* 0x000fc80003f4e000 */
[----:B------:R-:W-:Y:S02]  /*0340*/  FSEL R10, R8, R9, !P2 ;  /* 0x00000009080a7208 */ /* 0x000fe40005000000 */
[----:B------:R-:W-:-:S03]  /*0350*/  LOP3.LUT R8, R7, 0x2, RZ, 0x3c, !PT ;  /* 0x0000000207087812 */ /* 0x000fc600078e3cff */
[----:B------:R-:W0:Y:S01]  /*0360*/  SHFL.BFLY PT, R11, R10, 0x2, 0x1f ;  /* 0x0c401f000a0b7f89 */ /* 0x000e2200000e0000 */
[----:B------:R-:W-:Y:S01]  /*0370*/  ISETP.GT.U32.AND P0, PT, R7, R8, PT ;  /* 0x000000080700720c */ /* 0x000fe20003f04070 */
[----:B0-----:R-:W-:-:S05]  /*0380*/  FADD R8, -R10, R11 ;  /* 0x0000000b0a087221 */ /* 0x001fca0000000100 */
[----:B------:R-:W-:-:S04]  /*0390*/  FSEL R8, -R8, R8, P0 ;  /* 0x0000000808087208 */ /* 0x000fc80000000100 */
[----:B------:R-:W-:-:S04]  /*03a0*/  FSETP.GEU.AND P3, PT, R8, RZ, PT ;  /* 0x000000ff0800720b */ /* 0x000fc80003f6e000 */
[----:B------:R-:W-:-:S05]  /*03b0*/  FSEL R12, R11, R10, !P3 ;  /* 0x0000000a0b0c7208 */ /* 0x000fca0005800000 */
[----:B------:R-:W0:Y:S02]  /*03c0*/  SHFL.BFLY PT, R11, R12, 0x1, 0x1f ;  /* 0x0c201f000c0b7f89 */ /* 0x000e2400000e0000 */
[----:B0-----:R-:W-:-:S05]  /*03d0*/  FADD R10, -R12, R11 ;  /* 0x0000000b0c0a7221 */ /* 0x001fca0000000100 */
[----:B------:R-:W-:Y:S01]  /*03e0*/  FSEL R10, -R10, R10, P1 ;  /* 0x0000000a0a0a7208 */ /* 0x000fe20000800100 */
[----:B--2---:R-:W0:Y:S02]  /*03f0*/  SHFL.BFLY PT, R9, R6, 0x1, 0x1f ;  /* 0x0c201f0006097f89 */ /* 0x004e2400000e0000 */
[----:B0-----:R-:W-:Y:S02]  /*0400*/  FSEL R9, R9, R6, !P4 ;  /* 0x0000000609097208 */ /* 0x001fe40006000000 */
[----:B------:R-:W-:Y:S02]  /*0410*/  FSETP.GEU.AND P4, PT, R10, RZ, PT ;  /* 0x000000ff0a00720b */ /* 0x000fe40003f8e000 */
[----:B------:R-:W-:Y:S01]  /*0420*/  LOP3.LUT R6, R7, 0xf, RZ, 0x3c, !PT ;  /* 0x0000000f07067812 */ /* 0x000fe200078e3cff */
[----:B------:R-:W0:Y:S01]  /*0430*/  SHFL.BFLY PT, R8, R9, 0x3, 0x1f ;  /* 0x0c601f0009087f89 */ /* 0x000e2200000e0000 */
[----:B------:R-:W-:-:S05]  /*0440*/  FSEL R10, R11, R12, !P4 ;  /* 0x0000000c0b0a7208 */ /* 0x000fca0006000000 */
[----:B------:R-:W1:Y:S01]  /*0450*/  SHFL.BFLY PT, R13, R10, 0xf, 0x1f ;  /* 0x0de01f000a0d7f89 */ /* 0x000e6200000e0000 */
[----:B0-----:R-:W-:Y:S02]  /*0460*/  FSEL R8, R8, R9, !P5 ;  /* 0x0000000908087208 */ /* 0x001fe40006800000 */
[----:B------:R-:W-:-:S03]  /*0470*/  ISETP.GT.U32.AND P5, PT, R7, R6, PT ;  /* 0x000000060700720c */ /* 0x000fc60003fa4070 */
[----:B------:R-:W0:Y:S01]  /*0480*/  SHFL.BFLY PT, R11, R8, 0x1, 0x1f ;  /* 0x0c201f00080b7f89 */ /* 0x000e2200000e0000 */
[----:B-1----:R-:W-:-:S05]  /*0490*/  FADD R12, -R10, R13 ;  /* 0x0000000d0a0c7221 */ /* 0x002fca0000000100 */
[----:B------:R-:W-:-:S04]  /*04a0*/  FSEL R12, -R12, R12, P5 ;  /* 0x0000000c0c0c7208 */ /* 0x000fc80002800100 */
[----:B------:R-:W-:-:S04]  /*04b0*/  FSETP.GEU.AND P5, PT, R12, RZ, PT ;  /* 0x000000ff0c00720b */ /* 0x000fc80003fae000 */
[----:B------:R-:W-:-:S05]  /*04c0*/  FSEL R13, R13, R10, !P5 ;  /* 0x0000000a0d0d7208 */ /* 0x000fca0006800000 */
[----:B------:R-:W1:Y:S01]  /*04d0*/  SHFL.BFLY PT, R12, R13, 0x4, 0x1f ;  /* 0x0c801f000d0c7f89 */ /* 0x000e6200000e0000 */
[----:B0-----:R-:W-:Y:S02]  /*04e0*/  FSEL R11, R11, R8, !P6 ;  /* 0x000000080b0b7208 */ /* 0x001fe40007000000 */
[----:B------:R-:W-:-:S03]  /*04f0*/  LOP3.LUT R8, R7, 0x4, RZ, 0x3c, !PT ;  /* 0x0000000407087812 */ /* 0x000fc600078e3cff */
[----:B------:R-:W0:Y:S01]  /*0500*/  SHFL.BFLY PT, R6, R11, 0x7, 0x1f ;  /* 0x0ce01f000b067f89 */ /* 0x000e2200000e0000 */
[----:B-1----:R-:W-:Y:S01]  /*0510*/  FADD R10, -R13, R12 ;  /* 0x0000000c0d0a7221 */ /* 0x002fe20000000100 */
[----:B0-----:R-:W-:Y:S02]  /*0520*/  FSEL R6, R6, R11, !P2 ;  /* 0x0000000b06067208 */ /* 0x001fe40005000000 */
[----:B------:R-:W-:-:S03]  /*0530*/  ISETP.GT.U32.AND P2, PT, R7, R8, PT ;  /* 0x000000080700720c */ /* 0x000fc60003f44070 */
[----:B------:R-:W0:Y:S01]  /*0540*/  SHFL.BFLY PT, R9, R6, 0x2, 0x1f ;  /* 0x0c401f0006097f89 */ /* 0x000e2200000e0000 */
[----:B------:R-:W-:-:S04]  /*0550*/  FSEL R10, -R10, R10, P2 ;  /* 0x0000000a0a0a7208 */ /* 0x000fc80001000100 */
[----:B------:R-:W-:-:S04]  /*0560*/  FSETP.GEU.AND P6, PT, R10, RZ, PT ;  /* 0x000000ff0a00720b */ /* 0x000fc80003fce000 */
[----:B------:R-:W-:-:S05]  /*0570*/  FSEL R12, R12, R13, !P6 ;  /* 0x0000000d0c0c7208 */ /* 0x000fca0007000000 */
[----:B------:R-:W1:Y:S01]  /*0580*/  SHFL.BFLY PT, R15, R12, 0x2, 0x1f ;  /* 0x0c401f000c0f7f89 */ /* 0x000e6200000e0000 */
[----:B0-----:R-:W-:-:S05]  /*0590*/  FSEL R9, R9, R6, !P3 ;  /* 0x0000000609097208 */ /* 0x001fca0005800000 */
[----:B------:R-:W0:Y:S01]  /*05a0*/  SHFL.BFLY PT, R8, R9, 0x1, 0x1f ;  /* 0x0c201f0009087f89 */ /* 0x000e2200000e0000 */
[----:B-1----:R-:W-:-:S05]  /*05b0*/  FADD R10, -R12, R15 ;  /* 0x0000000f0c0a7221 */ /* 0x002fca0000000100 */
[----:B------:R-:W-:-:S04]  /*05c0*/  FSEL R10, -R10, R10, P0 ;  /* 0x0000000a0a0a7208 */ /* 0x000fc80000000100 */
[----:B------:R-:W-:-:S04]  /*05d0*/  FSETP.GEU.AND P3, PT, R10, RZ, PT ;  /* 0x000000ff0a00720b */ /* 0x000fc80003f6e000 */
[----:B------:R-:W-:Y:S02]  /*05e0*/  FSEL R15, R15, R12, !P3 ;  /* 0x0000000c0f0f7208 */ /* 0x000fe40005800000 */
[----:B0-----:R-:W-:-:S03]  /*05f0*/  FSEL R8, R8, R9, !P4 ;  /* 0x0000000908087208 */ /* 0x001fc60006000000 */
[----:B------:R-:W0:Y:S04]  /*0600*/  SHFL.BFLY PT, R10, R15, 0x1, 0x1f ;  /* 0x0c201f000f0a7f89 */ /* 0x000e2800000e0000 */
[----:B------:R-:W1:Y:S01]  /*0610*/  SHFL.BFLY PT, R11, R8, 0xf, 0x1f ;  /* 0x0de01f00080b7f89 */ /* 0x000e6200000e0000 */
[----:B0-----:R-:W-:Y:S01]  /*0620*/  FADD R12, -R15, R10 ;  /* 0x0000000a0f0c7221 */ /* 0x001fe20000000100 */
[----:B-1----:R-:W-:-:S04]  /*0630*/  FSEL R11, R11, R8, !P5 ;  /* 0x000000080b0b7208 */ /* 0x002fc80006800000 */
[----:B------:R-:W-:Y:S02]  /*0640*/  FSEL R12, -R12, R12, P1 ;  /* 0x0000000c0c0c7208 */ /* 0x000fe40000800100 */
[C---:B------:R-:W-:Y:S01]  /*0650*/  LOP3.LUT R8, R7.reuse, 0x1f, RZ, 0x3c, !PT ;  /* 0x0000001f07087812 */ /* 0x040fe200078e3cff */
[----:B------:R-:W0:Y:S01]  /*0660*/  SHFL.BFLY PT, R6, R11, 0x4, 0x1f ;  /* 0x0c801f000b067f89 */ /* 0x000e2200000e0000 */
[----:B------:R-:W-:Y:S02]  /*0670*/  FSETP.GEU.AND P4, PT, R12, RZ, PT ;  /* 0x000000ff0c00720b */ /* 0x000fe40003f8e000 */
[----:B------:R-:W-:Y:S02]  /*0680*/  ISETP.GT.U32.AND P5, PT, R7, R8, PT ;  /* 0x000000080700720c */ /* 0x000fe40003fa4070 */
[----:B------:R-:W-:-:S05]  /*0690*/  FSEL R10, R10, R15, !P4 ;  /* 0x0000000f0a0a7208 */ /* 0x000fca0006000000 */
[----:B------:R-:W1:Y:S01]  /*06a0*/  SHFL.BFLY PT, R13, R10, 0x1f, 0x1f ;  /* 0x0fe01f000a0d7f89 */ /* 0x000e6200000e0000 */
[----:B0-----:R-:W-:-:S05]  /*06b0*/  FSEL R6, R6, R11, !P6 ;  /* 0x0000000b06067208 */ /* 0x001fca0007000000 */
        /* <DEDUP_REMOVED lines=9> */
[----:B------:R-:W-:Y:S01]  /*0750*/  ISETP.GT.U32.AND P3, PT, R7, R6, PT ;  /* 0x000000060700720c */ /* 0x000fe20003f64070 */
[----:B-1----:R-:W-:-:S05]  /*0760*/  FADD R12, -R13, R10 ;  /* 0x0000000a0d0c7221 */ /* 0x002fca0000000100 */
[----:B------:R-:W-:Y:S02]  /*0770*/  FSEL R12, -R12, R12, P3 ;  /* 0x0000000c0c0c7208 */ /* 0x000fe40001800100 */
[----:B0-----:R-:W-:Y:S02]  /*0780*/  FSEL R8, R8, R9, !P4 ;  /* 0x0000000908087208 */ /* 0x001fe40006000000 */
[----:B------:R-:W-:-:S03]  /*0790*/  FSETP.GEU.AND P4, PT, R12, RZ, PT ;  /* 0x000000ff0c00720b */ /* 0x000fc60003f8e000 */
[----:B------:R-:W0:Y:S01]  /*07a0*/  SHFL.BFLY PT, R11, R8, 0x1f, 0x1f ;  /* 0x0fe01f00080b7f89 */ /* 0x000e2200000e0000 */
        /* <DEDUP_REMOVED lines=13> */
[----:B------:R-:W-:Y:S02]  /*0880*/  FSETP.GEU.AND P4, PT, R12, RZ, PT ;  /* 0x000000ff0c00720b */ /* 0x000fe40003f8e000 */
[----:B0-----:R-:W-:Y:S02]  /*0890*/  FSEL R9, R9, R6, !P5 ;  /* 0x0000000609097208 */ /* 0x001fe40006800000 */
[----:B------:R-:W-:-:S03]  /*08a0*/  FSEL R13, R13, R8, !P4 ;  /* 0x000000080d0d7208 */ /* 0x000fc60006000000 */
[----:B------:R-:W0:Y:S04]  /*08b0*/  SHFL.BFLY PT, R10, R9, 0x2, 0x1f ;  /* 0x0c401f00090a7f89 */ /* 0x000e2800000e0000 */
[----:B------:R-:W1:Y:S01]  /*08c0*/  SHFL.BFLY PT, R12, R13, 0x1, 0x1f ;  /* 0x0c201f000d0c7f89 */ /* 0x000e6200000e0000 */
[----:B0-----:R-:W-:Y:S01]  /*08d0*/  FSEL R10, R10, R9, !P4 ;  /* 0x000000090a0a7208 */ /* 0x001fe20006000000 */
[----:B-1----:R-:W-:-:S04]  /*08e0*/  FADD R6, -R13, R12 ;  /* 0x0000000c0d067221 */ /* 0x002fc80000000100 */
[----:B------:R-:W0:Y:S01]  /*08f0*/  SHFL.BFLY PT, R11, R10, 0x1, 0x1f ;  /* 0x0c201f000a0b7f89 */ /* 0x000e2200000e0000 */
[----:B------:R-:W-:-:S04]  /*0900*/  FSEL R6, -R6, R6, P1 ;  /* 0x0000000606067208 */ /* 0x000fc80000800100 */
[----:B------:R-:W-:Y:S01]  /*0910*/  FSETP.GEU.AND P4, PT, R6, RZ, PT ;  /* 0x000000ff0600720b */ /* 0x000fe20003f8e000 */
[----:B------:R-:W-:-:S03]  /*0920*/  IMAD.SHL.U32 R6, R7, 0x4, RZ ;  /* 0x0000000407067824 */ /* 0x000fc600078e00ff */
[----:B------:R-:W-:Y:S02]  /*0930*/  FSEL R13, R12, R13, !P4 ;  /* 0x0000000d0c0d7208 */ /* 0x000fe40006000000 */
[----:B------:R-:W-:Y:S02]  /*0940*/  LOP3.LUT R9, R6, 0xfc, RZ, 0x3c, !PT ;  /* 0x000000fc06097812 */ /* 0x000fe400078e3cff */
[----:B0-----:R-:W-:Y:S02]  /*0950*/  FSEL R11, R11, R10, !P4 ;  /* 0x0000000a0b0b7208 */ /* 0x001fe40006000000 */
[----:B------:R-:W-:-:S03]  /*0960*/  LOP3.LUT R10, R7, 0x3f, RZ, 0x3c, !PT ;  /* 0x0000003f070a7812 */ /* 0x000fc600078e3cff */
[----:B------:R-:W-:Y:S01]  /*0970*/  STS [R6+UR5], R11 ;  /* 0x0000000b06007988 */ /* 0x000fe20008000805 */
[----:B------:R-:W-:-:S03]  /*0980*/  ISETP.GT.U32.AND P4, PT, R7, R10, PT ;  /* 0x0000000a0700720c */ /* 0x000fc60003f84070 */
[----:B------:R-:W-:Y:S01]  /*0990*/  STS [R6+UR4], R13 ;  /* 0x0000000d06007988 */ /* 0x000fe20008000804 */
[----:B------:R-:W-:Y:S06]  /*09a0*/  BAR.SYNC.DEFER_BLOCKING 0x0 ;  /* 0x0000000000007b1d */ /* 0x000fec0000010000 */
[----:B------:R-:W0:Y:S02]  /*09b0*/  LDS R12, [R9+UR4] ;  /* 0x00000004090c7984 */ /* 0x000e240008000800 */
[----:B0-----:R-:W-:-:S05]  /*09c0*/  FADD R8, -R13, R12 ;  /* 0x0000000c0d087221 */ /* 0x001fca0000000100 */
[----:B------:R-:W-:-:S04]  /*09d0*/  FSEL R8, -R8, R8, P4 ;  /* 0x0000000808087208 */ /* 0x000fc80002000100 */
[----:B------:R-:W-:Y:S01]  /*09e0*/  FSETP.GEU.AND P5, PT, R8, RZ, PT ;  /* 0x000000ff0800720b */ /* 0x000fe20003fae000 */
[----:B------:R-:W-:-:S12]  /*09f0*/  IMAD.MOV.U32 R8, RZ, RZ, R13 ;  /* 0x000000ffff087224 */ /* 0x000fd800078e000d */
[----:B------:R-:W-:Y:S01]  /*0a00*/  @!P5 IMAD.MOV.U32 R8, RZ, RZ, R12 ;  /* 0x000000ffff08d224 */ /* 0x000fe200078e000c */
[----:B------:R-:W-:Y:S02]  /*0a10*/  @!P5 LEA R10, R10, UR5, 0x2 ;  /* 0x000000050a0adc11 */ /* 0x000fe4000f8e10ff */
[C---:B------:R-:W-:Y:S02]  /*0a20*/  LOP3.LUT R12, R7.reuse, 0x10, RZ, 0x3c, !PT ;  /* 0x00000010070c7812 */ /* 0x040fe400078e3cff */
[----:B------:R-:W0:Y:S02]  /*0a30*/  SHFL.BFLY PT, R15, R8, 0x10, 0x1f ;  /* 0x0e001f00080f7f89 */ /* 0x000e2400000e0000 */
[----:B------:R-:W-:Y:S02]  /*0a40*/  ISETP.GT.U32.AND P4, PT, R7, R12, PT ;  /* 0x0000000c0700720c */ /* 0x000fe40003f84070 */
[----:B------:R-:W1:Y:S01]  /*0a50*/  @!P5 LDS R11, [R10] ;  /* 0x000000000a0bd984 */ /* 0x000e620000000800 */
[----:B0-----:R-:W-:-:S05]  /*0a60*/  FADD R9, R15, -R8 ;  /* 0x800000080f097221 */ /* 0x001fca0000000000 */
[----:B------:R-:W-:Y:S01]  /*0a70*/  FSEL R9, -R9, R9, P4 ;  /* 0x0000000909097208 */ /* 0x000fe20002000100 */
[----:B------:R-:W-:Y:S03]  /*0a80*/  BAR.SYNC.DEFER_BLOCKING 0x0 ;  /* 0x0000000000007b1d */ /* 0x000fe60000010000 */
[----:B------:R-:W-:-:S04]  /*0a90*/  FSETP.GEU.AND P6, PT, R9, RZ, PT ;  /* 0x000000ff0900720b */ /* 0x000fc80003fce000 */
[----:B------:R-:W-:-:S05]  /*0aa0*/  FSEL R15, R15, R8, !P6 ;  /* 0x000000080f0f7208 */ /* 0x000fca0007000000 */
[----:B------:R-:W0:Y:S04]  /*0ab0*/  SHFL.BFLY PT, R14, R15, 0x8, 0x1f ;  /* 0x0d001f000f0e7f89 */ /* 0x000e2800000e0000 */
[----:B-1----:R-:W1:Y:S01]  /*0ac0*/  SHFL.BFLY PT, R12, R11, 0x10, 0x1f ;  /* 0x0e001f000b0c7f89 */ /* 0x002e6200000e0000 */
[----:B0-----:R-:W-:Y:S01]  /*0ad0*/  FADD R8, -R15, R14 ;  /* 0x0000000e0f087221 */ /* 0x001fe20000000100 */
[----:B-1----:R-:W-:-:S04]  /*0ae0*/  FSEL R12, R12, R11, !P6 ;  /* 0x0000000b0c0c7208 */ /* 0x002fc80007000000 */
[----:B------:R-:W-:Y:S01]  /*0af0*/  FSEL R8, -R8, R8, P3 ;  /* 0x0000000808087208 */ /* 0x000fe20001800100 */
[----:B------:R-:W0:Y:S03]  /*0b00*/  SHFL.BFLY PT, R9, R12, 0x8, 0x1f ;  /* 0x0d001f000c097f89 */ /* 0x000e2600000e0000 */
[----:B------:R-:W-:-:S04]  /*0b10*/  FSETP.GEU.AND P5, PT, R8, RZ, PT ;  /* 0x000000ff0800720b */ /* 0x000fc80003fae000 */
[----:B------:R-:W-:-:S05]  /*0b20*/  FSEL R14, R14, R15, !P5 ;  /* 0x0000000f0e0e7208 */ /* 0x000fca0006800000 */
[----:B------:R-:W1:Y:S01]  /*0b30*/  SHFL.BFLY PT, R13, R14, 0x4, 0x1f ;  /* 0x0c801f000e0d7f89 */ /* 0x000e6200000e0000 */
[----:B0-----:R-:W-:Y:S01]  /*0b40*/  FSEL R9, R9, R12, !P5 ;  /* 0x0000000c09097208 */ /* 0x001fe20006800000 */
[----:B-1----:R-:W-:-:S05]  /*0b50*/  FADD R8, -R14, R13 ;  /* 0x0000000d0e087221 */ /* 0x002fca0000000100 */
[----:B------:R-:W-:-:S04]  /*0b60*/  FSEL R8, -R8, R8, P2 ;  /* 0x0000000808087208 */ /* 0x000fc80001000100 */
[----:B------:R-:W-:Y:S02]  /*0b70*/  FSETP.GEU.AND P6, PT, R8, RZ, PT ;  /* 0x000000ff0800720b */ /* 0x000fe40003fce000 */
[----:B------:R-:W0:Y:S02]  /*0b80*/  SHFL.BFLY PT, R8, R9, 0x4, 0x1f ;  /* 0x0c801f0009087f89 */ /* 0x000e2400000e0000 */
        /* <DEDUP_REMOVED lines=10> */
[----:B------:R-:W-:-:S03]  /*0c30*/  ISETP.GE.U32.AND P5, PT, R7, 0x40, PT ;  /* 0x000000400700780c */ /* 0x000fc60003fa6070 */
[----:B------:R-:W0:Y:S01]  /*0c40*/  SHFL.BFLY PT, R11, R10, 0x1, 0x1f ;  /* 0x0c201f000a0b7f89 */ /* 0x000e2200000e0000 */
[----:B-1----:R-:W-:-:S05]  /*0c50*/  FADD R9, -R12, R15 ;  /* 0x0000000f0c097221 */ /* 0x002fca0000000100 */
[----:B------:R-:W-:-:S04]  /*0c60*/  FSEL R9, -R9, R9, P1 ;  /* 0x0000000909097208 */ /* 0x000fc80000800100 */
[----:B------:R-:W-:-:S04]  /*0c70*/  FSETP.GEU.AND P6, PT, R9, RZ, PT ;  /* 0x000000ff0900720b */ /* 0x000fc80003fce000 */
[----:B0-----:R-:W-:Y:S02]  /*0c80*/  FSEL R9, R11, R10, !P6 ;  /* 0x0000000a0b097208 */ /* 0x001fe40007000000 */
[----:B------:R-:W-:-:S03]  /*0c90*/  FSEL R11, R15, R12, !P6 ;  /* 0x0000000c0f0b7208 */ /* 0x000fc60007000000 */
[----:B------:R0:W-:Y:S04]  /*0ca0*/  STS [R6+UR5], R9 ;  /* 0x0000000906007988 */ /* 0x0001e80008000805 */
[----:B------:R0:W-:Y:S01]  /*0cb0*/  STS [R6+UR4], R11 ;  /* 0x0000000b06007988 */ /* 0x0001e20008000804 */
[----:B------:R-:W-:Y:S06]  /*0cc0*/  BAR.SYNC.DEFER_BLOCKING 0x0 ;  /* 0x0000000000007b1d */ /* 0x000fec0000010000 */
[----:B------:R-:W-:Y:S05]  /*0cd0*/  @!P5 BRA `(.L_x_1) ;  /* 0x000000000030d947 */ /* 0x000fea0003800000 */
[----:B------:R-:W-:Y:S02]  /*0ce0*/  LOP3.LUT R10, R6, 0x1fc, RZ, 0x3c, !PT ;  /* 0x000001fc060a7812 */ /* 0x000fe400078e3cff */
[----:B------:R-:W-:-:S04]  /*0cf0*/  LOP3.LUT R8, R7, 0x7f, RZ, 0x3c, !PT ;  /* 0x0000007f07087812 */ /* 0x000fc800078e3cff */
[----:B------:R-:W1:Y:S01]  /*0d00*/  LDS R10, [R10+UR4] ;  /* 0x000000040a0a7984 */ /* 0x000e620008000800 */
[----:B------:R-:W-:Y:S01]  /*0d10*/  ISETP.GT.U32.AND P6, PT, R7, R8, PT ;  /* 0x000000080700720c */ /* 0x000fe20003fc4070 */
[----:B-1----:R-:W-:-:S05]  /*0d20*/  FADD R12, -R11, R10 ;  /* 0x0000000a0b0c7221 */ /* 0x002fca0000000100 */
[----:B------:R-:W-:-:S04]  /*0d30*/  FSEL R12, -R12, R12, P6 ;  /* 0x0000000c0c0c7208 */ /* 0x000fc80003000100 */
[----:B------:R-:W-:-:S13]  /*0d40*/  FSETP.GEU.AND P6, PT, R12, RZ, PT ;  /* 0x000000ff0c00720b */ /* 0x000fda0003fce000 */
[----:B------:R-:W-:Y:S01]  /*0d50*/  @!P6 LEA R8, R8, UR5, 0x2 ;  /* 0x000000050808ec11 */ /* 0x000fe2000f8e10ff */
[----:B0-----:R-:W-:-:S04]  /*0d60*/  @!P6 IMAD.MOV.U32 R11, RZ, RZ, R10 ;  /* 0x000000ffff0be224 */ /* 0x001fc800078e000a */
[----:B------:R-:W0:Y:S04]  /*0d70*/  @!P6 LDS R9, [R8] ;  /* 0x000000000809e984 */ /* 0x000e280000000800 */
[----:B------:R1:W-:Y:S04]  /*0d80*/  @!P6 STS [R6+UR4], R10 ;  /* 0x0000000a0600e988 */ /* 0x0003e80008000804 */
[----:B0-----:R1:W-:Y:S02]  /*0d90*/  @!P6 STS [R6+UR5], R9 ;  /* 0x000000090600e988 */ /* 0x0013e40008000805 */
.L_x_1:
[----:B------:R-:W-:Y:S05]  /*0da0*/  BSYNC.RECONVERGENT B0 ;  /* 0x0000000000007941 */ /* 0x000fea0003800200 */
.L_x_0:
[----:B------:R-:W-:Y:S06]  /*0db0*/  BAR.SYNC.DEFER_BLOCKING 0x0 ;  /* 0x0000000000007b1d */ /* 0x000fec0000010000 */
[----:B------:R-:W-:Y:S05]  /*0dc0*/  @!P5 BRA `(.L_x_2) ;  /* 0x0000000000dcd947 */ /* 0x000fea0003800000 */
[----:B------:R-:W-:Y:S01]  /*0dd0*/  LOP3.LUT R8, R6, 0x80, RZ, 0x3c, !PT ;  /* 0x0000008006087812 */ /* 0x000fe200078e3cff */
[----:B------:R-:W-:Y:S01]  /*0de0*/  UMOV UR6, 0xffffffff ;  /* 0xffffffff00067882 */ /* 0x000fe20000000000 */
[----:B01----:R-:W-:-:S04]  /*0df0*/  LOP3.LUT R6, R7, 0x20, RZ, 0x3c, !PT ;  /* 0x0000002007067812 */ /* 0x003fc800078e3cff */
[----:B------:R-:W0:Y:S01]  /*0e00*/  LDS R8, [R8+UR4] ;  /* 0x0000000408087984 */ /* 0x000e220008000800 */
[----:B------:R-:W-:Y:S01]  /*0e10*/  ISETP.GT.U32.AND P5, PT, R7, R6, PT ;  /* 0x000000060700720c */ /* 0x000fe20003fa4070 */
[----:B0-----:R-:W-:-:S05]  /*0e20*/  FADD R10, -R11, R8 ;  /* 0x000000080b0a7221 */ /* 0x001fca0000000100 */
[----:B------:R-:W-:-:S04]  /*0e30*/  FSEL R10, -R10, R10, P5 ;  /* 0x0000000a0a0a7208 */ /* 0x000fc80002800100 */
[----:B------:R-:W-:-:S13]  /*0e40*/  FSETP.GEU.AND P5, PT, R10, RZ, PT ;  /* 0x000000ff0a00720b */ /* 0x000fda0003fae000 */
[----:B------:R-:W-:Y:S01]  /*0e50*/  @!P5 LEA R6, R6, UR5, 0x2 ;  /* 0x000000050606dc11 */ /* 0x000fe2000f8e10ff */
[----:B------:R-:W-:-:S04]  /*0e60*/  @!P5 IMAD.MOV.U32 R11, RZ, RZ, R8 ;  /* 0x000000ffff0bd224 */ /* 0x000fc800078e0008 */
[----:B------:R0:W1:Y:S01]  /*0e70*/  @!P5 LDS R9, [R6] ;  /* 0x000000000609d984 */ /* 0x0000620000000800 */
[----:B------:R-:W-:Y:S05]  /*0e80*/  BRA.DIV UR6, `(.L_x_3) ;  /* 0x0000000206cc7947 */ /* 0x000fea000b800000 */
[----:B------:R-:W0:Y:S02]  /*0e90*/  SHFL.BFLY PT, R8, R11, 0x10, 0x1f ;  /* 0x0e001f000b087f89 */ /* 0x000e2400000e0000 */
[----:B0-----:R-:W-:-:S05]  /*0ea0*/  FADD R6, R8, -R11 ;  /* 0x8000000b08067221 */ /* 0x001fca0000000000 */
[----:B------:R-:W-:-:S04]  /*0eb0*/  FSEL R6, -R6, R6, P4 ;  /* 0x0000000606067208 */ /* 0x000fc80002000100 */
[----:B------:R-:W-:Y:S02]  /*0ec0*/  FSETP.GEU.AND P4, PT, R6, RZ, PT ;  /* 0x000000ff0600720b */ /* 0x000fe40003f8e000 */
[----:B-1----:R-:W0:Y:S02]  /*0ed0*/  SHFL.BFLY PT, R6, R9, 0x10, 0x1f ;  /* 0x0e001f0009067f89 */ /* 0x002e2400000e0000 */
        /* <DEDUP_REMOVED lines=18> */
[----:B0-----:R-:W-:-:S05]  /*1000*/  FADD R6, -R10, R15 ;  /* 0x0000000f0a067221 */ /* 0x001fca0000000100 */
[----:B------:R-:W-:-:S04]  /*1010*/  FSEL R6, -R6, R6, P0 ;  /* 0x0000000606067208 */ /* 0x000fc80000000100 */
[----:B------:R-:W-:-:S04]  /*1020*/  FSETP.GEU.AND P0, PT, R6, RZ, PT ;  /* 0x000000ff0600720b */ /* 0x000fc80003f0e000 */
[----:B-1----:R-:W-:Y:S02]  /*1030*/  FSEL R9, R9, R8, !P0 ;  /* 0x0000000809097208 */ /* 0x002fe40004000000 */
[----:B------:R-:W-:-:S03]  /*1040*/  FSEL R15, R15, R10, !P0 ;  /* 0x0000000a0f0f7208 */ /* 0x000fc60004000000 */
[----:B------:R0:W1:Y:S04]  /*1050*/  SHFL.BFLY PT, R6, R9, 0x1, 0x1f ;  /* 0x0c201f0009067f89 */ /* 0x00006800000e0000 */
[----:B------:R0:W2:Y:S02]  /*1060*/  SHFL.BFLY PT, R12, R15, 0x1, 0x1f ;  /* 0x0c201f000f0c7f89 */ /* 0x0000a400000e0000 */
.L_x_14:
[----:B------:R-:W-:Y:S01]  /*1070*/  ISETP.GT.U32.AND P2, PT, R0, 0xf, PT ;  /* 0x0000000f0000780c */ /* 0x000fe20003f44070 */
[----:B--2---:R-:W-:-:S05]  /*1080*/  FADD R8, -R15, R12 ;  /* 0x0000000c0f087221 */ /* 0x004fca0000000100 */
[----:B------:R-:W-:-:S04]  /*1090*/  FSEL R8, -R8, R8, P1 ;  /* 0x0000000808087208 */ /* 0x000fc80000800100 */
[----:B------:R-:W-:-:S03]  /*10a0*/  FSETP.GEU.AND P0, PT, R8, RZ, PT ;  /* 0x000000ff0800720b */ /* 0x000fc60003f0e000 */
[----:B------:R-:W-:Y:S10]  /*10b0*/  @P2 EXIT ;  /* 0x000000000000294d */ /* 0x000ff40003800000 */
[----:B------:R-:W-:Y:S02]  /*10c0*/  ISETP.NE.AND P1, PT, R0, RZ, PT ;  /* 0x000000ff0000720c */ /* 0x000fe40003f25270 */
[----:B01----:R-:W-:Y:S02]  /*10d0*/  FSEL R9, R6, R9, !P0 ;  /* 0x0000000906097208 */ /* 0x003fe40004000000 */
[----:B------:R-:W-:-:S03]  /*10e0*/  FSEL R15, R12, R15, !P0 ;  /* 0x0000000f0c0f7208 */ /* 0x000fc60004000000 */
[----:B------:R0:W-:Y:S06]  /*10f0*/  STG.E desc[UR8][R2.64+0x100], R9 ;  /* 0x0001000902007986 */ /* 0x0001ec000c101908 */
[----:B------:R-:W-:Y:S05]  /*1100*/  @P1 EXIT ;  /* 0x000000000000194d */ /* 0x000fea0003800000 */
[----:B------:R-:W-:-:S05]  /*1110*/  IMAD.WIDE.U32 R4, R7, 0x4, R4 ;  /* 0x0000000407047825 */ /* 0x000fca00078e0004 */
[----:B------:R-:W-:Y:S01]  /*1120*/  STG.E desc[UR8][R4.64+0x100], R15 ;  /* 0x0001000f04007986 */ /* 0x000fe2000c101908 */
[----:B------:R-:W-:Y:S05]  /*1130*/  EXIT ;  /* 0x000000000000794d */ /* 0x000fea0003800000 */
.L_x_2:
[----:B------:R-:W-:-:S13]  /*1140*/  ISETP.GT.U32.AND P0, PT, R0, 0xf, PT ;  /* 0x0000000f0000780c */ /* 0x000fda0003f04070 */
[----:B------:R-:W-:Y:S05]  /*1150*/  @P0 EXIT ;  /* 0x000000000000094d */ /* 0x000fea0003800000 */
[----:B------:R-:W-:Y:S01]  /*1160*/  ISETP.NE.AND P0, PT, R0, RZ, PT ;  /* 0x000000ff0000720c */ /* 0x000fe20003f05270 */
[----:B------:R2:W-:-:S12]  /*1170*/  STG.E desc[UR8][R2.64], R9 ;  /* 0x0000000902007986 */ /* 0x0005d8000c101908 */
[----:B--2---:R-:W-:Y:S05]  /*1180*/  @P0 EXIT ;  /* 0x000000000000094d */ /* 0x004fea0003800000 */
[----:B------:R-:W-:-:S05]  /*1190*/  IMAD.WIDE.U32 R4, R7, 0x4, R4 ;  /* 0x0000000407047825 */ /* 0x000fca00078e0004 */
[----:B------:R-:W-:Y:S01]  /*11a0*/  STG.E desc[UR8][R4.64], R11 ;  /* 0x0000000b04007986 */ /* 0x000fe2000c101908 */
[----:B------:R-:W-:Y:S05]  /*11b0*/  EXIT ;  /* 0x000000000000794d */ /* 0x000fea0003800000 */
.L_x_3:
[----:B-1----:R-:W-:Y:S02]  /*11c0*/  IMAD.MOV.U32 R17, RZ, RZ, R9 ;  /* 0x000000ffff117224 */ /* 0x002fe400078e0009 */
[----:B------:R-:W-:Y:S02]  /*11d0*/  IMAD.MOV.U32 R16, RZ, RZ, 0x10 ;  /* 0x00000010ff107424 */ /* 0x000fe400078e00ff */
[----:B------:R-:W-:Y:S02]  /*11e0*/  IMAD.MOV.U32 R19, RZ, RZ, 0x1f ;  /* 0x0000001fff137424 */ /* 0x000fe400078e00ff */
[----:B------:R-:W-:-:S07]  /*11f0*/  IMAD.MOV.U32 R14, RZ, RZ, -0x1 ;  /* 0xffffffffff0e7424 */ /* 0x000fce00078e00ff */
[----:B0-----:R-:W-:Y:S05]  /*1200*/  WARPSYNC.COLLECTIVE R14, `(.L_x_4) ;  /* 0x000000000e087348 */ /* 0x001fea0003c00000 */
[----:B------:R1:W2:Y:S02]  /*1210*/  SHFL.BFLY P5, R12, R17, R16, R19 ;  /* 0x0c000010110c7389 */ /* 0x0002a400000a0013 */
[----:B012---:R-:W-:Y:S05]  /*1220*/  ENDCOLLECTIVE ;  /* 0x000000000000791b */ /* 0x007fea0003800000 */
.L_x_4:
[----:B------:R-:W-:Y:S02]  /*1230*/  IMAD.MOV.U32 R17, RZ, RZ, R11 ;  /* 0x000000ffff117224 */ /* 0x000fe400078e000b */
[----:B------:R-:W-:-:S07]  /*1240*/  IMAD.MOV.U32 R6, RZ, RZ, R12 ;  /* 0x000000ffff067224 */ /* 0x000fce00078e000c */
[----:B------:R-:W-:Y:S05]  /*1250*/  WARPSYNC.COLLECTIVE R14, `(.L_x_5) ;  /* 0x000000000e087348 */ /* 0x000fea0003c00000 */
[----:B------:R0:W1:Y:S02]  /*1260*/  SHFL.BFLY P5, R12, R17, R16, R19 ;  /* 0x0c000010110c7389 */ /* 0x00006400000a0013 */
[----:B01----:R-:W-:Y:S05]  /*1270*/  ENDCOLLECTIVE ;  /* 0x000000000000791b */ /* 0x003fea0003800000 */
.L_x_5:
[----:B------:R-:W-:Y:S02]  /*1280*/  IMAD.MOV.U32 R16, RZ, RZ, 0x8 ;  /* 0x00000008ff107424 */ /* 0x000fe400078e00ff */
[----:B------:R-:W-:-:S04]  /*1290*/  IMAD.MOV.U32 R8, RZ, RZ, R12 ;  /* 0x000000ffff087224 */ /* 0x000fc800078e000c */
[----:B------:R-:W-:-:S05]  /*12a0*/  FADD R10, R8, -R11 ;  /* 0x8000000b080a7221 */ /* 0x000fca0000000000 */
[----:B------:R-:W-:-:S04]  /*12b0*/  FSEL R10, -R10, R10, P4 ;  /* 0x0000000a0a0a7208 */ /* 0x000fc80002000100 */
[----:B------:R-:W-:-:S04]  /*12c0*/  FSETP.GEU.AND P4, PT, R10, RZ, PT ;  /* 0x000000ff0a00720b */ /* 0x000fc80003f8e000 */
[----:B------:R-:W-:Y:S02]  /*12d0*/  FSEL R6, R6, R9, !P4 ;  /* 0x0000000906067208 */ /* 0x000fe40006000000 */
[----:B------:R-:W-:-:S03]  /*12e0*/  FSEL R8, R8, R11, !P4 ;  /* 0x0000000b08087208 */ /* 0x000fc60006000000 */
[----:B------:R-:W-:-:S07]  /*12f0*/  IMAD.MOV.U32 R17, RZ, RZ, R6 ;  /* 0x000000ffff117224 */ /* 0x000fce00078e0006 */
[----:B------:R-:W-:Y:S05]  /*1300*/  WARPSYNC.COLLECTIVE R14, `(.L_x_6) ;  /* 0x000000000e087348 */ /* 0x000fea0003c00000 */
[----:B------:R0:W1:Y:S02]  /*1310*/  SHFL.BFLY P5, R12, R17, R16, R19 ;  /* 0x0c000010110c7389 */ /* 0x00006400000a0013 */
[----:B01----:R-:W-:Y:S05]  /*1320*/  ENDCOLLECTIVE ;  /* 0x000000000000791b */ /* 0x003fea0003800000 */
.L_x_6:
[----:B------:R-:W-:Y:S02]  /*1330*/  IMAD.MOV.U32 R17, RZ, RZ, R8 ;  /* 0x000000ffff117224 */ /* 0x000fe400078e0008 */
[----:B------:R-:W-:-:S07]  /*1340*/  IMAD.MOV.U32 R11, RZ, RZ, R12 ;  /* 0x000000ffff0b7224 */ /* 0x000fce00078e000c */
[----:B------:R-:W-:Y:S05]  /*1350*/  WARPSYNC.COLLECTIVE R14, `(.L_x_7) ;  /* 0x000000000e087348 */ /* 0x000fea0003c00000 */
[----:B------:R0:W1:Y:S02]  /*1360*/  SHFL.BFLY P5, R12, R17, R16, R19 ;  /* 0x0c000010110c7389 */ /* 0x00006400000a0013 */
[----:B01----:R-:W-:Y:S05]  /*1370*/  ENDCOLLECTIVE ;  /* 0x000000000000791b */ /* 0x003fea0003800000 */
.L_x_7:
[----:B------:R-:W-:Y:S02]  /*1380*/  IMAD.MOV.U32 R16, RZ, RZ, 0x4 ;  /* 0x00000004ff107424 */ /* 0x000fe400078e00ff */
[----:B------:R-:W-:-:S04]  /*1390*/  IMAD.MOV.U32 R13, RZ, RZ, R12 ;  /* 0x000000ffff0d7224 */ /* 0x000fc800078e000c */
[----:B------:R-:W-:-:S05]  /*13a0*/  FADD R9, -R8, R13 ;  /* 0x0000000d08097221 */ /* 0x000fca0000000100 */
        /* <DEDUP_REMOVED lines=8> */
.L_x_8:
[----:B------:R-:W-:Y:S02]  /*1430*/  IMAD.MOV.U32 R17, RZ, RZ, R13 ;  /* 0x000000ffff117224 */ /* 0x000fe400078e000d */
[----:B------:R-:W-:-:S07]  /*1440*/  IMAD.MOV.U32 R8, RZ, RZ, R12 ;  /* 0x000000ffff087224 */ /* 0x000fce00078e000c */
[----:B------:R-:W-:Y:S05]  /*1450*/  WARPSYNC.COLLECTIVE R14, `(.L_x_9) ;  /* 0x000000000e087348 */ /* 0x000fea0003c00000 */
[----:B------:R0:W1:Y:S02]  /*1460*/  SHFL.BFLY P5, R12, R17, R16, R19 ;  /* 0x0c000010110c7389 */ /* 0x00006400000a0013 */
[----:B01----:R-:W-:Y:S05]  /*1470*/  ENDCOLLECTIVE ;  /* 0x000000000000791b */ /* 0x003fea0003800000 */
.L_x_9:
        /* <DEDUP_REMOVED lines=11> */
.L_x_10:
[----:B------:R-:W-:Y:S02]  /*1530*/  IMAD.MOV.U32 R17, RZ, RZ, R10 ;  /* 0x000000ffff117224 */ /* 0x000fe400078e000a */
[----:B------:R-:W-:-:S07]  /*1540*/  IMAD.MOV.U32 R9, RZ, RZ, R12 ;  /* 0x000000ffff097224 */ /* 0x000fce00078e000c */
[----:B------:R-:W-:Y:S05]  /*1550*/  WARPSYNC.COLLECTIVE R14, `(.L_x_11) ;  /* 0x000000000e087348 */ /* 0x000fea0003c00000 */
[----:B------:R0:W1:Y:S02]  /*1560*/  SHFL.BFLY P5, R12, R17, R16, R19 ;  /* 0x0c000010110c7389 */ /* 0x00006400000a0013 */
[----:B01----:R-:W-:Y:S05]  /*1570*/  ENDCOLLECTIVE ;  /* 0x000000000000791b */ /* 0x003fea0003800000 */
.L_x_11:
        /* <DEDUP_REMOVED lines=11> */
.L_x_12:
[----:B------:R-:W-:Y:S02]  /*1630*/  IMAD.MOV.U32 R17, RZ, RZ, R15 ;  /* 0x000000ffff117224 */ /* 0x000fe400078e000f */
[----:B------:R-:W-:-:S07]  /*1640*/  IMAD.MOV.U32 R6, RZ, RZ, R12 ;  /* 0x000000ffff067224 */ /* 0x000fce00078e000c */
[----:B------:R-:W-:Y:S05]  /*1650*/  WARPSYNC.COLLECTIVE R14, `(.L_x_13) ;  /* 0x000000000e087348 */ /* 0x000fea0003c00000 */
[----:B------:R0:W1:Y:S02]  /*1660*/  SHFL.BFLY P5, R12, R17, R16, R19 ;  /* 0x0c000010110c7389 */ /* 0x00006400000a0013 */
[----:B01----:R-:W-:Y:S05]  /*1670*/  ENDCOLLECTIVE ;  /* 0x000000000000791b */ /* 0x003fea0003800000 */
.L_x_13:
[----:B------:R-:W-:Y:S05]  /*1680*/  BRA `(.L_x_14) ;  /* 0xfffffff800787947 */ /* 0x000fea000383ffff */
.L_x_15:
[----:B------:R-:W-:-:S00]  /*1690*/  BRA `(.L_x_15) ;  /* 0xfffffffc00fc7947 */ /* 0x000fc0000383ffff */
[----:B------:R-:W-:-:S00]  /*16a0*/  NOP ;  /* 0x0000000000007918 */ /* 0x000fc00000000000 */
        /* <DEDUP_REMOVED lines=13> */
.L_x_103:


//--------------------- .text._Z22SortParamBasedBitonic2PfS_ --------------------------
	.section	.text._Z22SortParamBasedBitonic2PfS_,"ax",@progbits
	.align	128
        .global         _Z22SortParamBasedBitonic2PfS_
        .type           _Z22SortParamBasedBitonic2PfS_,@function
        .size           _Z22SortParamBasedBitonic2PfS_,(.L_x_104 - _Z22SortParamBasedBitonic2PfS_)
        .other          _Z22SortParamBasedBitonic2PfS_,@"STO_CUDA_ENTRY STV_DEFAULT"
_Z22SortParamBasedBitonic2PfS_:
.text._Z22SortParamBasedBitonic2PfS_:
        /* <DEDUP_REMOVED lines=8> */
[----:B------:R-:W0:Y:S01]  /*0080*/  LDC.64 R2, c[0x0][0x388] ;  /* 0x0000e200ff027b82 */ /* 0x000e220000000a00 */
[----:B------:R-:W1:Y:S01]  /*0090*/  LDCU.64 UR8, c[0x0][0x358] ;  /* 0x00006b00ff0877ac */ /* 0x000e620008000a00 */
[----:B------:R-:W2:Y:S06]  /*00a0*/  S2R R0, SR_CTAID.X ;  /* 0x0000000000007919 */ /* 0x000eac0000002500 */
[----:B------:R-:W3:Y:S01]  /*00b0*/  LDC.64 R4, c[0x0][0x380] ;  /* 0x0000e000ff047b82 */ /* 0x000ee20000000a00 */
[----:B0-----:R-:W-:-:S04]  /*00c0*/  IMAD.WIDE.U32 R2, R7, 0x4, R2 ;  /* 0x0000000407027825 */ /* 0x001fc800078e0002 */
[----:B--2---:R-:W-:Y:S01]  /*00d0*/  IMAD R9, R7, 0x10, R0 ;  /* 0x0000001007097824 */ /* 0x004fe200078e0200 */
[----:B-1----:R0:W5:Y:S03]  /*00e0*/  LDG.E R15, desc[UR8][R2.64+0x100] ;  /* 0x00010008020f7981 */ /* 0x002166000c1e1900 */
[----:B---3--:R-:W-:-:S05]  /*00f0*/  IMAD.WIDE.U32 R4, R9, 0x4, R4 ;  /* 0x0000000409047825 */ /* 0x008fca00078e0004 */
[----:B------:R0:W5:Y:S01]  /*0100*/  LDG.E R9, desc[UR8][R4.64+0x100] ;  /* 0x0001000804097981 */ /* 0x000162000c1e1900 */
[----:B------:R-:W1:Y:S01]  /*0110*/  S2UR UR6, SR_CgaCtaId ;  /* 0x00000000000679c3 */ /* 0x000e620000008800 */
[----:B------:R-:W-:Y:S01]  /*0120*/  ISETP.GE.U32.AND P2, PT, R7, 0x40, PT ;  /* 0x000000400700780c */ /* 0x000fe20003f46070 */
[----:B------:R-:W-:Y:S02]  /*0130*/  UMOV UR4, 0x400 ;  /* 0x0000040000047882 */ /* 0x000fe40000000000 */
[----:B------:R-:W-:Y:S02]  /*0140*/  UIADD3 UR5, UPT, UPT, UR4, 0x200, URZ ;  /* 0x0000020004057890 */ /* 0x000fe4000fffe0ff */
[----:B-1----:R-:W-:Y:S02]  /*0150*/  ULEA UR4, UR6, UR4, 0x18 ;  /* 0x0000000406047291 */ /* 0x002fe4000f8ec0ff */
[----:B------:R-:W-:-:S04]  /*0160*/  ULEA UR5, UR6, UR5, 0x18 ;  /* 0x0000000506057291 */ /* 0x000fc8000f8ec0ff */
[C---:B------:R-:W-:Y:S02]  /*0170*/  LEA R8, R7.reuse, UR4, 0x2 ;  /* 0x0000000407087c11 */ /* 0x040fe4000f8e10ff */
[----:B------:R-:W-:Y:S01]  /*0180*/  LEA R6, R7, UR5, 0x2 ;  /* 0x0000000507067c11 */ /* 0x000fe2000f8e10ff */
[----:B0-----:R-:W-:Y:S06]  /*0190*/  @!P2 BRA `(.L_x_16) ;  /* 0x0000000400f4a947 */ /* 0x001fec0003800000 */
[----:B------:R-:W-:-:S03]  /*01a0*/  UMOV UR6, 0xffffffff ;  /* 0xffffffff00067882 */ /* 0x000fc60000000000 */
[----:B------:R-:W-:Y:S05]  /*01b0*/  BRA.DIV UR6, `(.L_x_17) ;  /* 0x0000001206447947 */ /* 0x000fea000b800000 */
[----:B-----5:R-:W0:Y:S01]  /*01c0*/  SHFL.BFLY PT, R14, R15, 0x1, 0x1f ;  /* 0x0c201f000f0e7f89 */ /* 0x020e2200000e0000 */
[----:B------:R-:W-:-:S04]  /*01d0*/  LOP3.LUT R10, R7, 0x1, RZ, 0x3c, !PT ;  /* 0x00000001070a7812 */ /* 0x000fc800078e3cff */
[C---:B------:R-:W-:Y:S02]  /*01e0*/  ISETP.GT.U32.AND P1, PT, R7.reuse, R10, PT ;  /* 0x0000000a0700720c */ /* 0x040fe40003f24070 */
[----:B------:R-:W-:-:S04]  /*01f0*/  LOP3.LUT R10, R7, 0x3, RZ, 0x3c, !PT ;  /* 0x00000003070a7812 */ /* 0x000fc800078e3cff */
[----:B------:R-:W-:Y:S01]  /*0200*/  ISETP.GT.U32.AND P0, PT, R7, R10, PT ;  /* 0x0000000a0700720c */ /* 0x000fe20003f04070 */
        /* <DEDUP_REMOVED lines=12> */
[----:B------:R-:W-:Y:S02]  /*02d0*/  FSETP.GEU.AND P5, PT, R10, RZ, PT ;  /* 0x000000ff0a00720b */ /* 0x000fe40003fae000 */
[C---:B------:R-:W-:Y:S02]  /*02e0*/  LOP3.LUT R10, R7.reuse, 0x7, RZ, 0x3c, !PT ;  /* 0x00000007070a7812 */ /* 0x040fe400078e3cff */
[----:B------:R-:W-:Y:S02]  /*02f0*/  FSEL R15, R14, R16, !P5 ;  /* 0x000000100e0f7208 */ /* 0x000fe40006800000 */
[C---:B------:R-:W-:Y:S01]  /*0300*/  ISETP.GT.U32.AND P0, PT, R7.reuse, R10, PT ;  /* 0x0000000a0700720c */ /* 0x040fe20003f04070 */
[----:B------:R-:W0:Y:S01]  /*0310*/  SHFL.BFLY PT, R16, R9, 0x1, 0x1f ;  /* 0x0c201f0009107f89 */ /* 0x000e2200000e0000 */
[----:B------:R-:W-:-:S03]  /*0320*/  LOP3.LUT R10, R7, 0x2, RZ, 0x3c, !PT ;  /* 0x00000002070a7812 */ /* 0x000fc600078e3cff */
[----:B------:R-:W1:Y:S01]  /*0330*/  SHFL.BFLY PT, R14, R15, 0x7, 0x1f ;  /* 0x0ce01f000f0e7f89 */ /* 0x000e6200000e0000 */
[----:B0-----:R-:W-:Y:S01]  /*0340*/  FSEL R16, R16, R9, !P3 ;  /* 0x0000000910107208 */ /* 0x001fe20005800000 */
[----:B-1----:R-:W-:-:S05]  /*0350*/  FADD R11, -R15, R14 ;  /* 0x0000000e0f0b7221 */ /* 0x002fca0000000100 */
[----:B------:R-:W-:Y:S02]  /*0360*/  FSEL R11, -R11, R11, P0 ;  /* 0x0000000b0b0b7208 */ /* 0x000fe40000000100 */
[----:B------:R-:W-:Y:S02]  /*0370*/  ISETP.GT.U32.AND P0, PT, R7, R10, PT ;  /* 0x0000000a0700720c */ /* 0x000fe40003f04070 */
[----:B------:R-:W-:Y:S02]  /*0380*/  FSETP.GEU.AND P6, PT, R11, RZ, PT ;  /* 0x000000ff0b00720b */ /* 0x000fe40003fce000 */
[----:B------:R-:W-:Y:S02]  /*0390*/  LOP3.LUT R10, R7, 0xf, RZ, 0x3c, !PT ;  /* 0x0000000f070a7812 */ /* 0x000fe400078e3cff */
[----:B------:R-:W-:Y:S02]  /*03a0*/  FSEL R18, R14, R15, !P6 ;  /* 0x0000000f0e127208 */ /* 0x000fe40007000000 */
[----:B------:R-:W0:Y:S04]  /*03b0*/  SHFL.BFLY PT, R15, R16, 0x3, 0x1f ;  /* 0x0c601f00100f7f89 */ /* 0x000e2800000e0000 */
[----:B------:R-:W1:Y:S01]  /*03c0*/  SHFL.BFLY PT, R14, R18, 0x2, 0x1f ;  /* 0x0c401f00120e7f89 */ /* 0x000e6200000e0000 */
[----:B0-----:R-:W-:Y:S01]  /*03d0*/  FSEL R15, R15, R16, !P4 ;  /* 0x000000100f0f7208 */ /* 0x001fe20006000000 */
[----:B-1----:R-:W-:-:S05]  /*03e0*/  FADD R11, -R18, R14 ;  /* 0x0000000e120b7221 */ /* 0x002fca0000000100 */
[----:B------:R-:W-:-:S04]  /*03f0*/  FSEL R11, -R11, R11, P0 ;  /* 0x0000000b0b0b7208 */ /* 0x000fc80000000100 */
[----:B------:R-:W-:-:S04]  /*0400*/  FSETP.GEU.AND P3, PT, R11, RZ, PT ;  /* 0x000000ff0b00720b */ /* 0x000fc80003f6e000 */
[----:B------:R-:W-:Y:S02]  /*0410*/  FSEL R19, R14, R18, !P3 ;  /* 0x000000120e137208 */ /* 0x000fe40005800000 */
[----:B------:R-:W0:Y:S04]  /*0420*/  SHFL.BFLY PT, R18, R15, 0x1, 0x1f ;  /* 0x0c201f000f127f89 */ /* 0x000e2800000e0000 */
[----:B------:R-:W1:Y:S01]  /*0430*/  SHFL.BFLY PT, R14, R19, 0x1, 0x1f ;  /* 0x0c201f00130e7f89 */ /* 0x000e6200000e0000 */
[----:B0-----:R-:W-:Y:S02]  /*0440*/  FSEL R18, R18, R15, !P5 ;  /* 0x0000000f12127208 */ /* 0x001fe40006800000 */
[----:B------:R-:W-:Y:S01]  /*0450*/  ISETP.GT.U32.AND P5, PT, R7, R10, PT ;  /* 0x0000000a0700720c */ /* 0x000fe20003fa4070 */
[----:B-1----:R-:W-:-:S02]  /*0460*/  FADD R9, -R19, R14 ;  /* 0x0000000e13097221 */ /* 0x002fc40000000100 */
[----:B------:R-:W0:Y:S01]  /*0470*/  SHFL.BFLY PT, R17, R18, 0x7, 0x1f ;  /* 0x0ce01f0012117f89 */ /* 0x000e2200000e0000 */
[----:B------:R-:W-:Y:S02]  /*0480*/  LOP3.LUT R10, R7, 0x4, RZ, 0x3c, !PT ;  /* 0x00000004070a7812 */ /* 0x000fe400078e3cff */
[----:B------:R-:W-:-:S04]  /*0490*/  FSEL R9, -R9, R9, P1 ;  /* 0x0000000909097208 */ /* 0x000fc80000800100 */
[----:B------:R-:W-:-:S04]  /*04a0*/  FSETP.GEU.AND P4, PT, R9, RZ, PT ;  /* 0x000000ff0900720b */ /* 0x000fc80003f8e000 */
[----:B------:R-:W-:-:S05]  /*04b0*/  FSEL R20, R14, R19, !P4 ;  /* 0x000000130e147208 */ /* 0x000fca0006000000 */
[----:B------:R-:W1:Y:S01]  /*04c0*/  SHFL.BFLY PT, R14, R20, 0xf, 0x1f ;  /* 0x0de01f00140e7f89 */ /* 0x000e6200000e0000 */
[----:B0-----:R-:W-:Y:S02]  /*04d0*/  FSEL R17, R17, R18, !P6 ;  /* 0x0000001211117208 */ /* 0x001fe40007000000 */
[----:B------:R-:W-:-:S03]  /*04e0*/  ISETP.GT.U32.AND P6, PT, R7, R10, PT ;  /* 0x0000000a0700720c */ /* 0x000fc60003fc4070 */
        /* <DEDUP_REMOVED lines=28> */
[----:B------:R-:W-:Y:S02]  /*06b0*/  FSETP.GEU.AND P3, PT, R10, RZ, PT ;  /* 0x000000ff0a00720b */ /* 0x000fe40003f6e000 */
[C---:B------:R-:W-:Y:S02]  /*06c0*/  LOP3.LUT R10, R7.reuse, 0x1f, RZ, 0x3c, !PT ;  /* 0x0000001f070a7812 */ /* 0x040fe400078e3cff */
[----:B------:R-:W-:Y:S02]  /*06d0*/  FSEL R19, R14, R9, !P3 ;  /* 0x000000090e137208 */ /* 0x000fe40005800000 */
[C---:B------:R-:W-:Y:S02]  /*06e0*/  ISETP.GT.U32.AND P4, PT, R7.reuse, R10, PT ;  /* 0x0000000a0700720c */ /* 0x040fe40003f84070 */
[----:B------:R-:W-:Y:S01]  /*06f0*/  LOP3.LUT R10, R7, 0x8, RZ, 0x3c, !PT ;  /* 0x00000008070a7812 */ /* 0x000fe200078e3cff */
[----:B------:R-:W1:Y:S01]  /*0700*/  SHFL.BFLY PT, R14, R19, 0x1f, 0x1f ;  /* 0x0fe01f00130e7f89 */ /* 0x000e6200000e0000 */
[----:B0-----:R-:W-:-:S02]  /*0710*/  FSEL R15, R15, R16, !P3 ;  /* 0x000000100f0f7208 */ /* 0x001fc40005800000 */
[----:B------:R-:W-:-:S03]  /*0720*/  ISETP.GT.U32.AND P3, PT, R7, R10, PT ;  /* 0x0000000a0700720c */ /* 0x000fc60003f64070 */
        /* <DEDUP_REMOVED lines=11> */
[----:B------:R-:W-:Y:S02]  /*07e0*/  FSEL R16, R14, R9, !P3 ;  /* 0x000000090e107208 */ /* 0x000fe40005800000 */
[----:B-1----:R-:W-:-:S03]  /*07f0*/  FSEL R17, R17, R18, !P3 ;  /* 0x0000001211117208 */ /* 0x002fc60005800000 */
        /* <DEDUP_REMOVED lines=16> */
.L_x_54:
[----:B--2---:R-:W-:-:S05]  /*0900*/  FADD R9, -R16, R14 ;  /* 0x0000000e10097221 */ /* 0x004fca0000000100 */
[----:B------:R-:W-:-:S04]  /*0910*/  FSEL R9, -R9, R9, P1 ;  /* 0x0000000909097208 */ /* 0x000fc80000800100 */
[----:B------:R-:W-:-:S04]  /*0920*/  FSETP.GEU.AND P0, PT, R9, RZ, PT ;  /* 0x000000ff0900720b */ /* 0x000fc80003f0e000 */
[----:B-1----:R-:W-:Y:S02]  /*0930*/  FSEL R9, R18, R15, !P0 ;  /* 0x0000000f12097208 */ /* 0x002fe40004000000 */
[----:B0-----:R-:W-:-:S03]  /*0940*/  FSEL R15, R14, R16, !P0 ;  /* 0x000000100e0f7208 */ /* 0x001fc60004000000 */
[----:B------:R0:W-:Y:S04]  /*0950*/  STS [R6], R9 ;  /* 0x0000000906007388 */ /* 0x0001e80000000800 */
[----:B------:R0:W-:Y:S02]  /*0960*/  STS [R8], R15 ;  /* 0x0000000f08007388 */ /* 0x0001e40000000800 */
.L_x_16:
[----:B------:R-:W-:Y:S05]  /*0970*/  WARPSYNC.ALL ;  /* 0x0000000000007948 */ /* 0x000fea0003800000 */
[----:B------:R-:W-:Y:S06]  /*0980*/  BAR.SYNC.DEFER_BLOCKING 0x0 ;  /* 0x0000000000007b1d */ /* 0x000fec0000010000 */
[----:B------:R-:W-:Y:S04]  /*0990*/  BSSY.RECONVERGENT B0, `(.L_x_18) ;  /* 0x000000d000007945 */ /* 0x000fe80003800200 */
[----:B------:R-:W-:Y:S05]  /*09a0*/  @!P2 BRA `(.L_x_19) ;  /* 0x00000000002ca947 */ /* 0x000fea0003800000 */
[----:B------:R-:W-:-:S05]  /*09b0*/  IMAD.SHL.U32 R10, R7, 0x4, RZ ;  /* 0x00000004070a7824 */ /* 0x000fca00078e00ff */
[----:B------:R-:W-:Y:S02]  /*09c0*/  LOP3.LUT R11, R10, 0xfc, RZ, 0x3c, !PT ;  /* 0x000000fc0a0b7812 */ /* 0x000fe400078e3cff */
[----:B------:R-:W-:-:S03]  /*09d0*/  LOP3.LUT R10, R7, 0x3f, RZ, 0x3c, !PT ;  /* 0x0000003f070a7812 */ /* 0x000fc600078e3cff */
[----:B------:R-:W1:Y:S01]  /*09e0*/  LDS R12, [R11+UR4] ;  /* 0x000000040b0c7984 */ /* 0x000e620008000800 */
[----:B------:R-:W-:Y:S01]  /*09f0*/  ISETP.GT.U32.AND P0, PT, R7, R10, PT ;  /* 0x0000000a0700720c */ /* 0x000fe20003f04070 */
[----:B-1---5:R-:W-:-:S05]  /*0a00*/  FADD R13, -R15, R12 ;  /* 0x0000000c0f0d7221 */ /* 0x022fca0000000100 */
[----:B------:R-:W-:-:S04]  /*0a10*/  FSEL R13, -R13, R13, P0 ;  /* 0x0000000d0d0d7208 */ /* 0x000fc80000000100 */
[----:B------:R-:W-:-:S13]  /*0a20*/  FSETP.GEU.AND P0, PT, R13, RZ, PT ;  /* 0x000000ff0d00720b */ /* 0x000fda0003f0e000 */
[----:B------:R-:W-:Y:S01]  /*0a30*/  @!P0 LEA R10, R10, UR5, 0x2 ;  /* 0x000000050a0a8c11 */ /* 0x000fe2000f8e10ff */
[----:B0-----:R-:W-:-:S04]  /*0a40*/  @!P0 IMAD.MOV.U32 R15, RZ, RZ, R12 ;  /* 0x000000ffff0f8224 */ /* 0x001fc800078e000c */
[----:B------:R1:W2:Y:S03]  /*0a50*/  @!P0 LDS R9, [R10] ;  /* 0x000000000a098984 */ /* 0x0002a60000000800 */
.L_x_19:
[----:B------:R-:W-:Y:S05]  /*0a60*/  BSYNC.RECONVERGENT B0 ;  /* 0x0000000000007941 */ /* 0x000fea0003800200 */
.L_x_18:
[----:B------:R-:W-:Y:S06]  /*0a70*/  BAR.SYNC.DEFER_BLOCKING 0x0 ;  /* 0x0000000000007b1d */ /* 0x000fec0000010000 */
[----:B------:R-:W-:Y:S05]  /*0a80*/  @!P2 BRA `(.L_x_20) ;  /* 0x0000000000c4a947 */ /* 0x000fea0003800000 */
[----:B------:R-:W-:-:S03]  /*0a90*/  UMOV UR6, 0xffffffff ;  /* 0xffffffff00067882 */ /* 0x000fc60000000000 */
[----:B------:R-:W-:Y:S05]  /*0aa0*/  BRA.DIV UR6, `(.L_x_21) ;  /* 0x0000001606c47947 */ /* 0x000fea000b800000 */
[----:B-----5:R-:W3:Y:S01]  /*0ab0*/  SHFL.BFLY PT, R14, R15, 0x10, 0x1f ;  /* 0x0e001f000f0e7f89 */ /* 0x020ee200000e0000 */
[C---:B-1----:R-:W-:Y:S02]  /*0ac0*/  LOP3.LUT R10, R7.reuse, 0x10, RZ, 0x3c, !PT ;  /* 0x00000010070a7812 */ /* 0x042fe400078e3cff */
[C---:B------:R-:W-:Y:S01]  /*0ad0*/  LOP3.LUT R12, R7.reuse, 0x8, RZ, 0x3c, !PT ;  /* 0x00000008070c7812 */ /* 0x040fe200078e3cff */
[----:B--2---:R-:W1:Y:S01]  /*0ae0*/  SHFL.BFLY PT, R16, R9, 0x10, 0x1f ;  /* 0x0e001f0009107f89 */ /* 0x004e6200000e0000 */
[C---:B------:R-:W-:Y:S02]  /*0af0*/  ISETP.GT.U32.AND P0, PT, R7.reuse, R10, PT ;  /* 0x0000000a0700720c */ /* 0x040fe40003f04070 */
[C---:B------:R-:W-:Y:S02]  /*0b00*/  ISETP.GT.U32.AND P1, PT, R7.reuse, R12, PT ;  /* 0x0000000c0700720c */ /* 0x040fe40003f24070 */
[----:B------:R-:W-:Y:S01]  /*0b10*/  LOP3.LUT R12, R7, 0x2, RZ, 0x3c, !PT ;  /* 0x00000002070c7812 */ /* 0x000fe200078e3cff */
[----:B---3--:R-:W-:-:S05]  /*0b20*/  FADD R11, -R15, R14 ;  /* 0x0000000e0f0b7221 */ /* 0x008fca0000000100 */
[----:B------:R-:W-:-:S04]  /*0b30*/  FSEL R11, -R11, R11, P0 ;  /* 0x0000000b0b0b7208 */ /* 0x000fc80000000100 */
[----:B------:R-:W-:-:S04]  /*0b40*/  FSETP.GEU.AND P0, PT, R11, RZ, PT ;  /* 0x000000ff0b00720b */ /* 0x000fc80003f0e000 */
[----:B------:R-:W-:Y:S02]  /*0b50*/  FSEL R17, R14, R15, !P0 ;  /* 0x0000000f0e117208 */ /* 0x000fe40004000000 */
[----:B-1----:R-:W-:-:S03]  /*0b60*/  FSEL R16, R16, R9, !P0 ;  /* 0x0000000910107208 */ /* 0x002fc60004000000 */
[----:B------:R-:W1:Y:S04]  /*0b70*/  SHFL.BFLY PT, R14, R17, 0x8, 0x1f ;  /* 0x0d001f00110e7f89 */ /* 0x000e6800000e0000 */
[----:B0-----:R-:W0:Y:S01]  /*0b80*/  SHFL.BFLY PT, R15, R16, 0x8, 0x1f ;  /* 0x0d001f00100f7f89 */ /* 0x001e2200000e0000 */
[----:B-1----:R-:W-:-:S05]  /*0b90*/  FADD R10, -R17, R14 ;  /* 0x0000000e110a7221 */ /* 0x002fca0000000100 */
[----:B------:R-:W-:-:S04]  /*0ba0*/  FSEL R10, -R10, R10, P1 ;  /* 0x0000000a0a0a7208 */ /* 0x000fc80000800100 */
[----:B------:R-:W-:Y:S02]  /*0bb0*/  FSETP.GEU.AND P1, PT, R10, RZ, PT ;  /* 0x000000ff0a00720b */ /* 0x000fe40003f2e000 */
[----:B------:R-:W-:Y:S02]  /*0bc0*/  LOP3.LUT R10, R7, 0x4, RZ, 0x3c, !PT ;  /* 0x00000004070a7812 */ /* 0x000fe400078e3cff */
[----:B------:R-:W-:Y:S02]  /*0bd0*/  FSEL R18, R14, R17, !P1 ;  /* 0x000000110e127208 */ /* 0x000fe40004800000 */
[----:B0-----:R-:W-:Y:S02]  /*0be0*/  FSEL R15, R15, R16, !P1 ;  /* 0x000000100f0f7208 */ /* 0x001fe40004800000 */
[----:B------:R-:W-:Y:S01]  /*0bf0*/  ISETP.GT.U32.AND P0, PT, R7, R10, PT ;  /* 0x0000000a0700720c */ /* 0x000fe20003f04070 */
[----:B------:R-:W0:Y:S04]  /*0c00*/  SHFL.BFLY PT, R14, R18, 0x4, 0x1f ;  /* 0x0c801f00120e7f89 */ /* 0x000e2800000e0000 */
[----:B------:R-:W1:Y:S01]  /*0c10*/  SHFL.BFLY PT, R20, R15, 0x4, 0x1f ;  /* 0x0c801f000f147f89 */ /* 0x000e6200000e0000 */
[----:B0-----:R-:W-:-:S05]  /*0c20*/  FADD R9, -R18, R14 ;  /* 0x0000000e12097221 */ /* 0x001fca0000000100 */
[----:B------:R-:W-:-:S04]  /*0c30*/  FSEL R9, -R9, R9, P0 ;  /* 0x0000000909097208 */ /* 0x000fc80000000100 */
[----:B------:R-:W-:-:S04]  /*0c40*/  FSETP.GEU.AND P0, PT, R9, RZ, PT ;  /* 0x000000ff0900720b */ /* 0x000fc80003f0e000 */
[----:B------:R-:W-:Y:S02]  /*0c50*/  FSEL R9, R14, R18, !P0 ;  /* 0x000000120e097208 */ /* 0x000fe40004000000 */
[----:B-1----:R-:W-:Y:S02]  /*0c60*/  FSEL R20, R20, R15, !P0 ;  /* 0x0000000f14147208 */ /* 0x002fe40004000000 */
[----:B------:R-:W-:Y:S01]  /*0c70*/  ISETP.GT.U32.AND P0, PT, R7, R12, PT ;  /* 0x0000000c0700720c */ /* 0x000fe20003f04070 */
        /* <DEDUP_REMOVED lines=9> */
.L_x_65:
[----:B------:R-:W-:Y:S01]  /*0d10*/  LOP3.LUT R10, R7, 0x1, RZ, 0x3c, !PT ;  /* 0x00000001070a7812 */ /* 0x000fe200078e3cff */
[----:B--2---:R-:W-:-:S03]  /*0d20*/  FADD R9, -R15, R14 ;  /* 0x0000000e0f097221 */ /* 0x004fc60000000100 */
[----:B------:R-:W-:-:S04]  /*0d30*/  ISETP.GT.U32.AND P0, PT, R7, R10, PT ;  /* 0x0000000a0700720c */ /* 0x000fc80003f04070 */
[----:B------:R-:W-:-:S04]  /*0d40*/  FSEL R9, -R9, R9, P0 ;  /* 0x0000000909097208 */ /* 0x000fc80000000100 */
[----:B------:R-:W-:-:S04]  /*0d50*/  FSETP.GEU.AND P0, PT, R9, RZ, PT ;  /* 0x000000ff0900720b */ /* 0x000fc80003f0e000 */
[----:B-1----:R-:W-:Y:S02]  /*0d60*/  FSEL R9, R16, R17, !P0 ;  /* 0x0000001110097208 */ /* 0x002fe40004000000 */
[----:B0-----:R-:W-:-:S03]  /*0d70*/  FSEL R15, R14, R15, !P0 ;  /* 0x0000000f0e0f7208 */ /* 0x001fc60004000000 */
[----:B------:R3:W-:Y:S04]  /*0d80*/  STS [R6], R9 ;  /* 0x0000000906007388 */ /* 0x0007e80000000800 */
[----:B------:R3:W-:Y:S02]  /*0d90*/  STS [R8], R15 ;  /* 0x0000000f08007388 */ /* 0x0007e40000000800 */
.L_x_20:
[----:B------:R-:W-:Y:S05]  /*0da0*/  WARPSYNC.ALL ;  /* 0x0000000000007948 */ /* 0x000fea0003800000 */
[----:B------:R-:W-:Y:S06]  /*0db0*/  BAR.SYNC.DEFER_BLOCKING 0x0 ;  /* 0x0000000000007b1d */ /* 0x000fec0000010000 */
[----:B------:R-:W-:Y:S04]  /*0dc0*/  BSSY.RECONVERGENT B0, `(.L_x_22) ;  /* 0x000000f000007945 */ /* 0x000fe80003800200 */
[----:B------:R-:W-:Y:S05]  /*0dd0*/  @!P2 BRA `(.L_x_23) ;  /* 0x000000000034a947 */ /* 0x000fea0003800000 */
[C---:B------:R-:W-:Y:S01]  /*0de0*/  IMAD.SHL.U32 R11, R7.reuse, 0x4, RZ ;  /* 0x00000004070b7824 */ /* 0x040fe200078e00ff */
[----:B-1----:R-:W-:-:S04]  /*0df0*/  LOP3.LUT R10, R7, 0x7f, RZ, 0x3c, !PT ;  /* 0x0000007f070a7812 */ /* 0x002fc800078e3cff */
[----:B------:R-:W-:Y:S02]  /*0e00*/  LOP3.LUT R11, R11, 0x1fc, RZ, 0x3c, !PT ;  /* 0x000001fc0b0b7812 */ /* 0x000fe400078e3cff */
[----:B------:R-:W-:-:S04]  /*0e10*/  ISETP.GT.U32.AND P0, PT, R7, R10, PT ;  /* 0x0000000a0700720c */ /* 0x000fc80003f04070 */
[----:B------:R-:W1:Y:S02]  /*0e20*/  LDS R11, [R11+UR4] ;  /* 0x000000040b0b7984 */ /* 0x000e640008000800 */
[----:B-1---5:R-:W-:-:S05]  /*0e30*/  FADD R12, -R15, R11 ;  /* 0x0000000b0f0c7221 */ /* 0x022fca0000000100 */
[----:B------:R-:W-:-:S04]  /*0e40*/  FSEL R12, -R12, R12, P0 ;  /* 0x0000000c0c0c7208 */ /* 0x000fc80000000100 */
[----:B------:R-:W-:-:S13]  /*0e50*/  FSETP.GEU.AND P0, PT, R12, RZ, PT ;  /* 0x000000ff0c00720b */ /* 0x000fda0003f0e000 */
[----:B------:R-:W-:Y:S01]  /*0e60*/  @!P0 LEA R10, R10, UR5, 0x2 ;  /* 0x000000050a0a8c11 */ /* 0x000fe2000f8e10ff */
[----:B0--3--:R-:W-:-:S04]  /*0e70*/  @!P0 IMAD.MOV.U32 R15, RZ, RZ, R11 ;  /* 0x000000ffff0f8224 */ /* 0x009fc800078e000b */
[----:B--2---:R-:W0:Y:S04]  /*0e80*/  @!P0 LDS R9, [R10] ;  /* 0x000000000a098984 */ /* 0x004e280000000800 */
[----:B------:R4:W-:Y:S04]  /*0e90*/  @!P0 STS [R8], R11 ;  /* 0x0000000b08008388 */ /* 0x0009e80000000800 */
[----:B0-----:R4:W-:Y:S02]  /*0ea0*/  @!P0 STS [R6], R9 ;  /* 0x0000000906008388 */ /* 0x0019e40000000800 */
.L_x_23:
[----:B------:R-:W-:Y:S05]  /*0eb0*/  BSYNC.RECONVERGENT B0 ;  /* 0x0000000000007941 */ /* 0x000fea0003800200 */
.L_x_22:
[----:B------:R-:W-:Y:S06]  /*0ec0*/  BAR.SYNC.DEFER_BLOCKING 0x0 ;  /* 0x0000000000007b1d */ /* 0x000fec0000010000 */
[----:B------:R-:W-:Y:S05]  /*0ed0*/  @!P2 EXIT ;  /* 0x000000000000a94d */ /* 0x000fea0003800000 */
[C---:B0--34-:R-:W-:Y:S01]  /*0ee0*/  IMAD.SHL.U32 R8, R7.reuse, 0x4, RZ ;  /* 0x0000000407087824 */ /* 0x059fe200078e00ff */
[C---:B------:R-:W-:Y:S02]  /*0ef0*/  LOP3.LUT R6, R7.reuse, 0x20, RZ, 0x3c, !PT ;  /* 0x0000002007067812 */ /* 0x040fe400078e3cff */
[C---:B------:R-:W-:Y:S02]  /*0f00*/  LOP3.LUT R12, R7.reuse, 0x10, RZ, 0x3c, !PT ;  /* 0x00000010070c7812 */ /* 0x040fe400078e3cff */
[----:B------:R-:W-:Y:S02]  /*0f10*/  LOP3.LUT R8, R8, 0x80, RZ, 0x3c, !PT ;  /* 0x0000008008087812 */ /* 0x000fe400078e3cff */
[C---:B------:R-:W-:Y:S02]  /*0f20*/  ISETP.GT.U32.AND P0, PT, R7.reuse, R6, PT ;  /* 0x000000060700720c */ /* 0x040fe40003f04070 */
[C---:B------:R-:W-:Y:S02]  /*0f30*/  ISETP.GT.U32.AND P1, PT, R7.reuse, R12, PT ;  /* 0x0000000c0700720c */ /* 0x040fe40003f24070 */
[----:B------:R-:W1:Y:S01]  /*0f40*/  LDS R8, [R8+UR4] ;  /* 0x0000000408087984 */ /* 0x000e620008000800 */
[----:B------:R-:W-:Y:S01]  /*0f50*/  LOP3.LUT R12, R7, 0x8, RZ, 0x3c, !PT ;  /* 0x00000008070c7812 */ /* 0x000fe200078e3cff */
[----:B-1---5:R-:W-:-:S05]  /*0f60*/  FADD R10, -R15, R8 ;  /* 0x000000080f0a7221 */ /* 0x022fca0000000100 */
[----:B------:R-:W-:-:S04]  /*0f70*/  FSEL R10, -R10, R10, P0 ;  /* 0x0000000a0a0a7208 */ /* 0x000fc80000000100 */
[----:B------:R-:W-:-:S13]  /*0f80*/  FSETP.GEU.AND P0, PT, R10, RZ, PT ;  /* 0x000000ff0a00720b */ /* 0x000fda0003f0e000 */
[----:B------:R-:W-:Y:S01]  /*0f90*/  @!P0 IMAD.MOV.U32 R15, RZ, RZ, R8 ;  /* 0x000000ffff0f8224 */ /* 0x000fe200078e0008 */
[----:B------:R-:W-:-:S04]  /*0fa0*/  @!P0 LEA R6, R6, UR5, 0x2 ;  /* 0x0000000506068c11 */ /* 0x000fc8000f8e10ff */
[----:B------:R-:W0:Y:S04]  /*0fb0*/  SHFL.BFLY PT, R10, R15, 0x10, 0x1f ;  /* 0x0e001f000f0a7f89 */ /* 0x000e2800000e0000 */
[----:B--2---:R-:W-:Y:S01]  /*0fc0*/  @!P0 LDS R9, [R6] ;  /* 0x0000000006098984 */ /* 0x004fe20000000800 */
[----:B0-----:R-:W-:-:S05]  /*0fd0*/  FADD R11, R10, -R15 ;  /* 0x8000000f0a0b7221 */ /* 0x001fca0000000000 */
[----:B------:R-:W-:Y:S02]  /*0fe0*/  FSEL R11, -R11, R11, P1 ;  /* 0x0000000b0b0b7208 */ /* 0x000fe40000800100 */
[----:B------:R-:W-:Y:S02]  /*0ff0*/  ISETP.GT.U32.AND P1, PT, R7, R12, PT ;  /* 0x0000000c0700720c */ /* 0x000fe40003f24070 */
[----:B------:R-:W-:-:S04]  /*1000*/  FSETP.GEU.AND P0, PT, R11, RZ, PT ;  /* 0x000000ff0b00720b */ /* 0x000fc80003f0e000 */
[----:B------:R-:W-:-:S05]  /*1010*/  FSEL R10, R10, R15, !P0 ;  /* 0x0000000f0a0a7208 */ /* 0x000fca0004000000 */
[----:B------:R-:W0:Y:S02]  /*1020*/  SHFL.BFLY PT, R11, R10, 0x8, 0x1f ;  /* 0x0d001f000a0b7f89 */ /* 0x000e2400000e0000 */
[----:B0-----:R-:W-:-:S05]  /*1030*/  FADD R8, -R10, R11 ;  /* 0x0000000b0a087221 */ /* 0x001fca0000000100 */
[----:B------:R-:W-:Y:S02]  /*1040*/  FSEL R12, -R8, R8, P1 ;  /* 0x00000008080c7208 */ /* 0x000fe40000800100 */
[----:B------:R-:W0:Y:S02]  /*1050*/  SHFL.BFLY PT, R8, R9, 0x10, 0x1f ;  /* 0x0e001f0009087f89 */ /* 0x000e2400000e0000 */
[----:B------:R-:W-:-:S04]  /*1060*/  FSETP.GEU.AND P1, PT, R12, RZ, PT ;  /* 0x000000ff0c00720b */ /* 0x000fc80003f2e000 */
[----:B------:R-:W-:Y:S02]  /*1070*/  FSEL R12, R11, R10, !P1 ;  /* 0x0000000a0b0c7208 */ /* 0x000fe40004800000 */
[----:B------:R-:W-:-:S03]  /*1080*/  LOP3.LUT R10, R7, 0x4, RZ, 0x3c, !PT ;  /* 0x00000004070a7812 */ /* 0x000fc600078e3cff */
[----:B------:R-:W1:Y:S01]  /*1090*/  SHFL.BFLY PT, R13, R12, 0x4, 0x1f ;  /* 0x0c801f000c0d7f89 */ /* 0x000e6200000e0000 */
[----:B0-----:R-:W-:Y:S02]  /*10a0*/  FSEL R8, R8, R9, !P0 ;  /* 0x0000000908087208 */ /* 0x001fe40004000000 */
[----:B------:R-:W-:-:S03]  /*10b0*/  ISETP.GT.U32.AND P0, PT, R7, R10, PT ;  /* 0x0000000a0700720c */ /* 0x000fc60003f04070 */
[----:B------:R-:W0:Y:S01]  /*10c0*/  SHFL.BFLY PT, R11, R8, 0x8, 0x1f ;  /* 0x0d001f00080b7f89 */ /* 0x000e2200000e0000 */
[----:B-1----:R-:W-:-:S05]  /*10d0*/  FADD R6, -R12, R13 ;  /* 0x0000000d0c067221 */ /* 0x002fca0000000100 */
[----:B------:R-:W-:-:S04]  /*10e0*/  FSEL R6, -R6, R6, P0 ;  /* 0x0000000606067208 */ /* 0x000fc80000000100 */
[----:B------:R-:W-:-:S04]  /*10f0*/  FSETP.GEU.AND P0, PT, R6, RZ, PT ;  /* 0x000000ff0600720b */ /* 0x000fc80003f0e000 */
[----:B------:R-:W-:Y:S02]  /*1100*/  FSEL R13, R13, R12, !P0 ;  /* 0x0000000c0d0d7208 */ /* 0x000fe40004000000 */
[----:B------:R-:W-:-:S03]  /*1110*/  LOP3.LUT R12, R7, 0x2, RZ, 0x3c, !PT ;  /* 0x00000002070c7812 */ /* 0x000fc600078e3cff */
[----:B------:R-:W1:Y:S01]  /*1120*/  SHFL.BFLY PT, R10, R13, 0x2, 0x1f ;  /* 0x0c401f000d0a7f89 */ /* 0x000e6200000e0000 */
[----:B0-----:R-:W-:Y:S02]  /*1130*/  FSEL R11, R11, R8, !P1 ;  /* 0x000000080b0b7208 */ /* 0x001fe40004800000 */
[C---:B------:R-:W-:Y:S02]  /*1140*/  ISETP.GT.U32.AND P1, PT, R7.reuse, R12, PT ;  /* 0x0000000c0700720c */ /* 0x040fe40003f24070 */
[----:B------:R-:W-:Y:S01]  /*1150*/  LOP3.LUT R12, R7, 0x1, RZ, 0x3c, !PT ;  /* 0x00000001070c7812 */ /* 0x000fe200078e3cff */
[----:B------:R-:W0:Y:S01]  /*1160*/  SHFL.BFLY PT, R6, R11, 0x4, 0x1f ;  /* 0x0c801f000b067f89 */ /* 0x000e2200000e0000 */
[----:B-1----:R-:W-:-:S05]  /*1170*/  FADD R8, -R13, R10 ;  /* 0x0000000a0d087221 */ /* 0x002fca0000000100 */
[----:B------:R-:W-:Y:S02]  /*1180*/  FSEL R8, -R8, R8, P1 ;  /* 0x0000000808087208 */ /* 0x000fe40000800100 */
[----:B0-----:R-:W-:Y:S02]  /*1190*/  FSEL R6, R6, R11, !P0 ;  /* 0x0000000b06067208 */ /* 0x001fe40004000000 */
[----:B------:R-:W-:Y:S02]  /*11a0*/  FSETP.GEU.AND P0, PT, R8, RZ, PT ;  /* 0x000000ff0800720b */ /* 0x000fe40003f0e000 */
[----:B------:R-:W-:Y:S01]  /*11b0*/  ISETP.GT.U32.AND P1, PT, R0, 0xf, PT ;  /* 0x0000000f0000780c */ /* 0x000fe20003f24070 */
[----:B------:R-:W0:Y:S01]  /*11c0*/  SHFL.BFLY PT, R9, R6, 0x2, 0x1f ;  /* 0x0c401f0006097f89 */ /* 0x000e2200000e0000 */
[----:B------:R-:W-:-:S05]  /*11d0*/  FSEL R10, R10, R13, !P0 ;  /* 0x0000000d0a0a7208 */ /* 0x000fca0004000000 */
[----:B------:R-:W1:Y:S01]  /*11e0*/  SHFL.BFLY PT, R15, R10, 0x1, 0x1f ;  /* 0x0c201f000a0f7f89 */ /* 0x000e6200000e0000 */
[----:B0-----:R-:W-:Y:S02]  /*11f0*/  FSEL R9, R9, R6, !P0 ;  /* 0x0000000609097208 */ /* 0x001fe40004000000 */
[----:B------:R-:W-:-:S03]  /*1200*/  ISETP.GT.U32.AND P0, PT, R7, R12, PT ;  /* 0x0000000c0700720c */ /* 0x000fc60003f04070 */
[----:B------:R0:W2:Y:S01]  /*1210*/  SHFL.BFLY PT, R8, R9, 0x1, 0x1f ;  /* 0x0c201f0009087f89 */ /* 0x0000a200000e0000 */
[----:B-1----:R-:W-:-:S05]  /*1220*/  FADD R11, -R10, R15 ;  /* 0x0000000f0a0b7221 */ /* 0x002fca0000000100 */
[----:B------:R-:W-:-:S04]  /*1230*/  FSEL R11, -R11, R11, P0 ;  /* 0x0000000b0b0b7208 */ /* 0x000fc80000000100 */
[----:B------:R-:W-:Y:S01]  /*1240*/  FSETP.GEU.AND P0, PT, R11, RZ, PT ;  /* 0x000000ff0b00720b */ /* 0x000fe20003f0e000 */
[----:B0-----:R-:W-:-:S12]  /*1250*/  @P1 EXIT ;  /* 0x000000000000194d */ /* 0x001fd80003800000 */
[----:B------:R-:W-:Y:S02]  /*1260*/  ISETP.NE.AND P1, PT, R0, RZ, PT ;  /* 0x000000ff0000720c */ /* 0x000fe40003f25270 */
[----:B--2---:R-:W-:Y:S02]  /*1270*/  FSEL R9, R8, R9, !P0 ;  /* 0x0000000908097208 */ /* 0x004fe40004000000 */
[----:B------:R-:W-:-:S03]  /*1280*/  FSEL R15, R15, R10, !P0 ;  /* 0x0000000a0f0f7208 */ /* 0x000fc60004000000 */
[----:B------:R0:W-:Y:S06]  /*1290*/  STG.E desc[UR8][R4.64+0x100], R9 ;  /* 0x0001000904007986 */ /* 0x0001ec000c101908 */
[----:B------:R-:W-:Y:S05]  /*12a0*/  @P1 EXIT ;  /* 0x000000000000194d */ /* 0x000fea0003800000 */
[----:B------:R-:W-:Y:S01]  /*12b0*/  STG.E desc[UR8][R2.64+0x100], R15 ;  /* 0x0001000f02007986 */ /* 0x000fe2000c101908 */
[----:B------:R-:W-:Y:S05]  /*12c0*/  EXIT ;  /* 0x000000000000794d */ /* 0x000fea0003800000 */
.L_x_17:
[----:B-----5:R-:W-:Y:S01]  /*12d0*/  IMAD.MOV.U32 R13, RZ, RZ, R9 ;  /* 0x000000ffff0d7224 */ /* 0x020fe200078e0009 */
[C---:B------:R-:W-:Y:S01]  /*12e0*/  LOP3.LUT R18, R7.reuse, 0x1, RZ, 0x3c, !PT ;  /* 0x0000000107127812 */ /* 0x040fe200078e3cff */
[----:B------:R-:W-:Y:S01]  /*12f0*/  IMAD.MOV.U32 R12, RZ, RZ, 0x1 ;  /* 0x00000001ff0c7424 */ /* 0x000fe200078e00ff */
[C---:B------:R-:W-:Y:S01]  /*1300*/  LOP3.LUT R20, R7.reuse, 0x2, RZ, 0x3c, !PT ;  /* 0x0000000207147812 */ /* 0x040fe200078e3cff */
[----:B------:R-:W-:Y:S01]  /*1310*/  IMAD.MOV.U32 R11, RZ, RZ, 0x1f ;  /* 0x0000001fff0b7424 */ /* 0x000fe200078e00ff */
[C---:B------:R-:W-:Y:S01]  /*1320*/  ISETP.GT.U32.AND P1, PT, R7.reuse, R18, PT ;  /* 0x000000120700720c */ /* 0x040fe20003f24070 */
[----:B------:R-:W-:Y:S01]  /*1330*/  IMAD.MOV.U32 R10, RZ, RZ, -0x1 ;  /* 0xffffffffff0a7424 */ /* 0x000fe200078e00ff */
[----:B------:R-:W-:-:S11]  /*1340*/  LOP3.LUT R18, R7, 0x3, RZ, 0x3c, !PT ;  /* 0x0000000307127812 */ /* 0x000fd600078e3cff */
[----:B------:R-:W-:Y:S05]  /*1350*/  WARPSYNC.COLLECTIVE R10, `(.L_x_24) ;  /* 0x000000000a087348 */ /* 0x000fea0003c00000 */
[----:B------:R0:W1:Y:S02]  /*1360*/  SHFL.BFLY P3, R14, R13, R12, R11 ;  /* 0x0c00000c0d0e7389 */ /* 0x000064000006000b */
[----:B01----:R-:W-:Y:S05]  /*1370*/  ENDCOLLECTIVE ;  /* 0x000000000000791b */ /* 0x003fea0003800000 */
.L_x_24:
[----:B------:R-:W-:Y:S02]  /*1380*/  IMAD.MOV.U32 R13, RZ, RZ, R15 ;  /* 0x000000ffff0d7224 */ /* 0x000fe400078e000f */
[----:B------:R-:W-:-:S07]  /*1390*/  IMAD.MOV.U32 R16, RZ, RZ, R14 ;  /* 0x000000ffff107224 */ /* 0x000fce00078e000e */
[----:B------:R-:W-:Y:S05]  /*13a0*/  WARPSYNC.COLLECTIVE R10, `(.L_x_25) ;  /* 0x000000000a087348 */ /* 0x000fea0003c00000 */
[----:B------:R0:W1:Y:S02]  /*13b0*/  SHFL.BFLY P3, R14, R13, R12, R11 ;  /* 0x0c00000c0d0e7389 */ /* 0x000064000006000b */
[----:B01----:R-:W-:Y:S05]  /*13c0*/  ENDCOLLECTIVE ;  /* 0x000000000000791b */ /* 0x003fea0003800000 */
.L_x_25:
[----:B------:R-:W-:Y:S02]  /*13d0*/  IMAD.MOV.U32 R12, RZ, RZ, 0x3 ;  /* 0x00000003ff0c7424 */ /* 0x000fe400078e00ff */
[----:B------:R-:W-:-:S05]  /*13e0*/  FADD R17, -R15, R14 ;  /* 0x0000000e0f117221 */ /* 0x000fca0000000100 */
[----:B------:R-:W-:-:S04]  /*13f0*/  FSEL R17, -R17, R17, P1 ;  /* 0x0000001111117208 */ /* 0x000fc80000800100 */
[----:B------:R-:W-:-:S04]  /*1400*/  FSETP.GEU.AND P0, PT, R17, RZ, PT ;  /* 0x000000ff1100720b */ /* 0x000fc80003f0e000 */
[----:B------:R-:W-:Y:S02]  /*1410*/  FSEL R16, R16, R9, !P0 ;  /* 0x0000000910107208 */ /* 0x000fe40004000000 */
[----:B------:R-:W-:Y:S02]  /*1420*/  FSEL R17, R14, R15, !P0 ;  /* 0x0000000f0e117208 */ /* 0x000fe40004000000 */
[----:B------:R-:W-:Y:S01]  /*1430*/  ISETP.GT.U32.AND P0, PT, R7, R18, PT ;  /* 0x000000120700720c */ /* 0x000fe20003f04070 */
[----:B------:R-:W-:-:S12]  /*1440*/  IMAD.MOV.U32 R13, RZ, RZ, R16 ;  /* 0x000000ffff0d7224 */ /* 0x000fd800078e0010 */
[----:B------:R-:W-:Y:S05]  /*1450*/  WARPSYNC.COLLECTIVE R10, `(.L_x_26) ;  /* 0x000000000a087348 */ /* 0x000fea0003c00000 */
[----:B------:R0:W1:Y:S02]  /*1460*/  SHFL.BFLY P3, R14, R13, R12, R11 ;  /* 0x0c00000c0d0e7389 */ /* 0x000064000006000b */
[----:B01----:R-:W-:Y:S05]  /*1470*/  ENDCOLLECTIVE ;  /* 0x000000000000791b */ /* 0x003fea0003800000 */
.L_x_26:
[----:B------:R-:W-:Y:S02]  /*1480*/  IMAD.MOV.U32 R13, RZ, RZ, R17 ;  /* 0x000000ffff0d7224 */ /* 0x000fe400078e0011 */
[----:B------:R-:W-:-:S07]  /*1490*/  IMAD.MOV.U32 R15, RZ, RZ, R14 ;  /* 0x000000ffff0f7224 */ /* 0x000fce00078e000e */
[----:B------:R-:W-:Y:S05]  /*14a0*/  WARPSYNC.COLLECTIVE R10, `(.L_x_27) ;  /* 0x000000000a087348 */ /* 0x000fea0003c00000 */
[----:B------:R0:W1:Y:S02]  /*14b0*/  SHFL.BFLY P3, R14, R13, R12, R11 ;  /* 0x0c00000c0d0e7389 */ /* 0x000064000006000b */
[----:B01----:R-:W-:Y:S05]  /*14c0*/  ENDCOLLECTIVE ;  /* 0x000000000000791b */ /* 0x003fea0003800000 */
.L_x_27:
[----:B------:R-:W-:Y:S02]  /*14d0*/  IMAD.MOV.U32 R12, RZ, RZ, 0x1 ;  /* 0x00000001ff0c7424 */ /* 0x000fe400078e00ff */
        /* <DEDUP_REMOVED lines=9> */
.L_x_28:
[----:B------:R-:W-:Y:S02]  /*1570*/  IMAD.MOV.U32 R13, RZ, RZ, R16 ;  /* 0x000000ffff0d7224 */ /* 0x000fe400078e0010 */
[----:B------:R-:W-:-:S07]  /*1580*/  IMAD.MOV.U32 R18, RZ, RZ, R14 ;  /* 0x000000ffff127224 */ /* 0x000fce00078e000e */
[----:B------:R-:W-:Y:S05]  /*1590*/  WARPSYNC.COLLECTIVE R10, `(.L_x_29) ;  /* 0x000000000a087348 */ /* 0x000fea0003c00000 */
[----:B------:R0:W1:Y:S02]  /*15a0*/  SHFL.BFLY P3, R14, R13, R12, R11 ;  /* 0x0c00000c0d0e7389 */ /* 0x000064000006000b */
[----:B01----:R-:W-:Y:S05]  /*15b0*/  ENDCOLLECTIVE ;  /* 0x000000000000791b */ /* 0x003fea0003800000 */
.L_x_29:
[----:B------:R-:W-:Y:S02]  /*15c0*/  IMAD.MOV.U32 R12, RZ, RZ, 0x7 ;  /* 0x00000007ff0c7424 */ /* 0x000fe400078e00ff */
[----:B------:R-:W-:-:S05]  /*15d0*/  FADD R9, -R16, R14 ;  /* 0x0000000e10097221 */ /* 0x000fca0000000100 */
[----:B------:R-:W-:-:S04]  /*15e0*/  FSEL R9, -R9, R9, P1 ;  /* 0x0000000909097208 */ /* 0x000fc80000800100 */
[----:B------:R-:W-:-:S04]  /*15f0*/  FSETP.GEU.AND P0, PT, R9, RZ, PT ;  /* 0x000000ff0900720b */ /* 0x000fc80003f0e000 */
[----:B------:R-:W-:Y:S02]  /*1600*/  FSEL R18, R18, R15, !P0 ;  /* 0x0000000f12127208 */ /* 0x000fe40004000000 */
[----:B------:R-:W-:Y:S02]  /*1610*/  FSEL R15, R14, R16, !P0 ;  /* 0x000000100e0f7208 */ /* 0x000fe40004000000 */
[----:B------:R-:W-:Y:S01]  /*1620*/  LOP3.LUT R16, R7, 0x7, RZ, 0x3c, !PT ;  /* 0x0000000707107812 */ /* 0x000fe200078e3cff */
[----:B------:R-:W-:-:S03]  /*1630*/  IMAD.MOV.U32 R13, RZ, RZ, R18 ;  /* 0x000000ffff0d7224 */ /* 0x000fc600078e0012 */
[----:B------:R-:W-:-:S13]  /*1640*/  ISETP.GT.U32.AND P0, PT, R7, R16, PT ;  /* 0x000000100700720c */ /* 0x000fda0003f04070 */
[----:B------:R-:W-:Y:S05]  /*1650*/  WARPSYNC.COLLECTIVE R10, `(.L_x_30) ;  /* 0x000000000a087348 */ /* 0x000fea0003c00000 */
[----:B------:R0:W1:Y:S02]  /*1660*/  SHFL.BFLY P3, R14, R13, R12, R11 ;  /* 0x0c00000c0d0e7389 */ /* 0x000064000006000b */
[----:B01----:R-:W-:Y:S05]  /*1670*/  ENDCOLLECTIVE ;  /* 0x000000000000791b */ /* 0x003fea0003800000 */
.L_x_30:
[----:B------:R-:W-:Y:S02]  /*1680*/  IMAD.MOV.U32 R13, RZ, RZ, R15 ;  /* 0x000000ffff0d7224 */ /* 0x000fe400078e000f */
[----:B------:R-:W-:-:S07]  /*1690*/  IMAD.MOV.U32 R17, RZ, RZ, R14 ;  /* 0x000000ffff117224 */ /* 0x000fce00078e000e */
[----:B------:R-:W-:Y:S05]  /*16a0*/  WARPSYNC.COLLECTIVE R10, `(.L_x_31) ;  /* 0x000000000a087348 */ /* 0x000fea0003c00000 */
[----:B------:R0:W1:Y:S02]  /*16b0*/  SHFL.BFLY P3, R14, R13, R12, R11 ;  /* 0x0c00000c0d0e7389 */ /* 0x000064000006000b */
[----:B01----:R-:W-:Y:S05]  /*16c0*/  ENDCOLLECTIVE ;  /* 0x000000000000791b */ /* 0x003fea0003800000 */
.L_x_31:
        /* <DEDUP_REMOVED lines=11> */
.L_x_32:
[----:B------:R-:W-:Y:S02]  /*1780*/  IMAD.MOV.U32 R13, RZ, RZ, R18 ;  /* 0x000000ffff0d7224 */ /* 0x000fe400078e0012 */
[----:B------:R-:W-:-:S07]  /*1790*/  IMAD.MOV.U32 R16, RZ, RZ, R14 ;  /* 0x000000ffff107224 */ /* 0x000fce00078e000e */
[----:B------:R-:W-:Y:S05]  /*17a0*/  WARPSYNC.COLLECTIVE R10, `(.L_x_33) ;  /* 0x000000000a087348 */ /* 0x000fea0003c00000 */
[----:B------:R0:W1:Y:S02]  /*17b0*/  SHFL.BFLY P3, R14, R13, R12, R11 ;  /* 0x0c00000c0d0e7389 */ /* 0x000064000006000b */
[----:B01----:R-:W-:Y:S05]  /*17c0*/  ENDCOLLECTIVE ;  /* 0x000000000000791b */ /* 0x003fea0003800000 */
.L_x_33:
        /* <DEDUP_REMOVED lines=10> */
.L_x_34:
[----:B------:R-:W-:Y:S02]  /*1870*/  IMAD.MOV.U32 R13, RZ, RZ, R19 ;  /* 0x000000ffff0d7224 */ /* 0x000fe400078e0013 */
[----:B------:R-:W-:-:S07]  /*1880*/  IMAD.MOV.U32 R15, RZ, RZ, R14 ;  /* 0x000000ffff0f7224 */ /* 0x000fce00078e000e */
[----:B------:R-:W-:Y:S05]  /*1890*/  WARPSYNC.COLLECTIVE R10, `(.L_x_35) ;  /* 0x000000000a087348 */ /* 0x000fea0003c00000 */
[----:B------:R0:W1:Y:S02]  /*18a0*/  SHFL.BFLY P3, R14, R13, R12, R11 ;  /* 0x0c00000c0d0e7389 */ /* 0x000064000006000b */
[----:B01----:R-:W-:Y:S05]  /*18b0*/  ENDCOLLECTIVE ;  /* 0x000000000000791b */ /* 0x003fea0003800000 */
.L_x_35:
[----:B------:R-:W-:Y:S02]  /*18c0*/  IMAD.MOV.U32 R12, RZ, RZ, 0xf ;  /* 0x0000000fff0c7424 */ /* 0x000fe400078e00ff */
[----:B------:R-:W-:-:S05]  /*18d0*/  FADD R9, -R19, R14 ;  /* 0x0000000e13097221 */ /* 0x000fca0000000100 */
[----:B------:R-:W-:-:S04]  /*18e0*/  FSEL R9, -R9, R9, P1 ;  /* 0x0000000909097208 */ /* 0x000fc80000800100 */
[----:B------:R-:W-:-:S04]  /*18f0*/  FSETP.GEU.AND P3, PT, R9, RZ, PT ;  /* 0x000000ff0900720b */ /* 0x000fc80003f6e000 */
[----:B------:R-:W-:Y:S02]  /*1900*/  FSEL R15, R15, R16, !P3 ;  /* 0x000000100f0f7208 */ /* 0x000fe40005800000 */
[----:B------:R-:W-:Y:S02]  /*1910*/  FSEL R20, R14, R19, !P3 ;  /* 0x000000130e147208 */ /* 0x000fe40005800000 */
[----:B------:R-:W-:Y:S01]  /*1920*/  LOP3.LUT R16, R7, 0xf, RZ, 0x3c, !PT ;  /* 0x0000000f07107812 */ /* 0x000fe200078e3cff */
[----:B------:R-:W-:-:S07]  /*1930*/  IMAD.MOV.U32 R13, RZ, RZ, R15 ;  /* 0x000000ffff0d7224 */ /* 0x000fce00078e000f */
[----:B------:R-:W-:Y:S05]  /*1940*/  WARPSYNC.COLLECTIVE R10, `(.L_x_36) ;  /* 0x000000000a087348 */ /* 0x000fea0003c00000 */
[----:B------:R0:W1:Y:S02]  /*1950*/  SHFL.BFLY P3, R14, R13, R12, R11 ;  /* 0x0c00000c0d0e7389 */ /* 0x000064000006000b */
[----:B01----:R-:W-:Y:S05]  /*1960*/  ENDCOLLECTIVE ;  /* 0x000000000000791b */ /* 0x003fea0003800000 */
.L_x_36:
[----:B------:R-:W-:Y:S02]  /*1970*/  IMAD.MOV.U32 R13, RZ, RZ, R20 ;  /* 0x000000ffff0d7224 */ /* 0x000fe400078e0014 */
[----:B------:R-:W-:-:S07]  /*1980*/  IMAD.MOV.U32 R18, RZ, RZ, R14 ;  /* 0x000000ffff127224 */ /* 0x000fce00078e000e */
[----:B------:R-:W-:Y:S05]  /*1990*/  WARPSYNC.COLLECTIVE R10, `(.L_x_37) ;  /* 0x000000000a087348 */ /* 0x000fea0003c00000 */
[----:B------:R0:W1:Y:S02]  /*19a0*/  SHFL.BFLY P3, R14, R13, R12, R11 ;  /* 0x0c00000c0d0e7389 */ /* 0x000064000006000b */
[----:B01----:R-:W-:Y:S05]  /*19b0*/  ENDCOLLECTIVE ;  /* 0x000000000000791b */ /* 0x003fea0003800000 */
.L_x_37:
[----:B------:R-:W-:Y:S02]  /*19c0*/  IMAD.MOV.U32 R12, RZ, RZ, 0x4 ;  /* 0x00000004ff0c7424 */ /* 0x000fe400078e00ff */
[----:B------:R-:W-:Y:S01]  /*19d0*/  FADD R9, -R20, R14 ;  /* 0x0000000e14097221 */ /* 0x000fe20000000100 */
[C---:B------:R-:W-:Y:S02]  /*19e0*/  ISETP.GT.U32.AND P3, PT, R7.reuse, R16, PT ;  /* 0x000000100700720c */ /* 0x040fe40003f64070 */
[----:B------:R-:W-:Y:S02]  /*19f0*/  LOP3.LUT R16, R7, 0x4, RZ, 0x3c, !PT ;  /* 0x0000000407107812 */ /* 0x000fe400078e3cff */
[----:B------:R-:W-:Y:S02]  /*1a00*/  FSEL R9, -R9, R9, P3 ;  /* 0x0000000909097208 */ /* 0x000fe40001800100 */
[----:B------:R-:W-:Y:S02]  /*1a10*/  ISETP.GT.U32.AND P6, PT, R7, R16, PT ;  /* 0x000000100700720c */ /* 0x000fe40003fc4070 */
[----:B------:R-:W-:-:S04]  /*1a20*/  FSETP.GEU.AND P3, PT, R9, RZ, PT ;  /* 0x000000ff0900720b */ /* 0x000fc80003f6e000 */
[----:B------:R-:W-:Y:S02]  /*1a30*/  FSEL R18, R18, R15, !P3 ;  /* 0x0000000f12127208 */ /* 0x000fe40005800000 */
[----:B------:R-:W-:-:S03]  /*1a40*/  FSEL R9, R14, R20, !P3 ;  /* 0x000000140e097208 */ /* 0x000fc60005800000 */
[----:B------:R-:W-:-:S07]  /*1a50*/  IMAD.MOV.U32 R13, RZ, RZ, R18 ;  /* 0x000000ffff0d7224 */ /* 0x000fce00078e0012 */
[----:B------:R-:W-:Y:S05]  /*1a60*/  WARPSYNC.COLLECTIVE R10, `(.L_x_38) ;  /* 0x000000000a087348 */ /* 0x000fea0003c00000 */
[----:B------:R0:W1:Y:S02]  /*1a70*/  SHFL.BFLY P3, R14, R13, R12, R11 ;  /* 0x0c00000c0d0e7389 */ /* 0x000064000006000b */
[----:B01----:R-:W-:Y:S05]  /*1a80*/  ENDCOLLECTIVE ;  /* 0x000000000000791b */ /* 0x003fea0003800000 */
.L_x_38:
[----:B------:R-:W-:Y:S02]  /*1a90*/  IMAD.MOV.U32 R13, RZ, RZ, R9 ;  /* 0x000000ffff0d7224 */ /* 0x000fe400078e0009 */
[----:B------:R-:W-:-:S07]  /*1aa0*/  IMAD.MOV.U32 R17, RZ, RZ, R14 ;  /* 0x000000ffff117224 */ /* 0x000fce00078e000e */
[----:B------:R-:W-:Y:S05]  /*1ab0*/  WARPSYNC.COLLECTIVE R10, `(.L_x_39) ;  /* 0x000000000a087348 */ /* 0x000fea0003c00000 */
[----:B------:R0:W1:Y:S02]  /*1ac0*/  SHFL.BFLY P3, R14, R13, R12, R11 ;  /* 0x0c00000c0d0e7389 */ /* 0x000064000006000b */
[----:B01----:R-:W-:Y:S05]  /*1ad0*/  ENDCOLLECTIVE ;  /* 0x000000000000791b */ /* 0x003fea0003800000 */
.L_x_39:
        /* <DEDUP_REMOVED lines=10> */
.L_x_40:
[----:B------:R-:W-:Y:S02]  /*1b80*/  IMAD.MOV.U32 R13, RZ, RZ, R19 ;  /* 0x000000ffff0d7224 */ /* 0x000fe400078e0013 */
[----:B------:R-:W-:-:S07]  /*1b90*/  IMAD.MOV.U32 R16, RZ, RZ, R14 ;  /* 0x000000ffff107224 */ /* 0x000fce00078e000e */
[----:B------:R-:W-:Y:S05]  /*1ba0*/  WARPSYNC.COLLECTIVE R10, `(.L_x_41) ;  /* 0x000000000a087348 */ /* 0x000fea0003c00000 */
[----:B------:R0:W1:Y:S02]  /*1bb0*/  SHFL.BFLY P3, R14, R13, R12, R11 ;  /* 0x0c00000c0d0e7389 */ /* 0x000064000006000b */
[----:B01----:R-:W-:Y:S05]  /*1bc0*/  ENDCOLLECTIVE ;  /* 0x000000000000791b */ /* 0x003fea0003800000 */
.L_x_41:
        /* <DEDUP_REMOVED lines=10> */
.L_x_42:
[----:B------:R-:W-:Y:S02]  /*1c70*/  IMAD.MOV.U32 R13, RZ, RZ, R9 ;  /* 0x000000ffff0d7224 */ /* 0x000fe400078e0009 */
[----:B------:R-:W-:-:S07]  /*1c80*/  IMAD.MOV.U32 R15, RZ, RZ, R14 ;  /* 0x000000ffff0f7224 */ /* 0x000fce00078e000e */
[----:B------:R-:W-:Y:S05]  /*1c90*/  WARPSYNC.COLLECTIVE R10, `(.L_x_43) ;  /* 0x000000000a087348 */ /* 0x000fea0003c00000 */
[----:B------:R0:W1:Y:S02]  /*1ca0*/  SHFL.BFLY P3, R14, R13, R12, R11 ;  /* 0x0c00000c0d0e7389 */ /* 0x000064000006000b */
[----:B01----:R-:W-:Y:S05]  /*1cb0*/  ENDCOLLECTIVE ;  /* 0x000000000000791b */ /* 0x003fea0003800000 */
.L_x_43:
        /* <DEDUP_REMOVED lines=11> */
.L_x_44:
[----:B------:R-:W-:Y:S02]  /*1d70*/  IMAD.MOV.U32 R13, RZ, RZ, R19 ;  /* 0x000000ffff0d7224 */ /* 0x000fe400078e0013 */
[----:B------:R-:W-:-:S07]  /*1d80*/  IMAD.MOV.U32 R18, RZ, RZ, R14 ;  /* 0x000000ffff127224 */ /* 0x000fce00078e000e */
[----:B------:R-:W-:Y:S05]  /*1d90*/  WARPSYNC.COLLECTIVE R10, `(.L_x_45) ;  /* 0x000000000a087348 */ /* 0x000fea0003c00000 */
[----:B------:R0:W1:Y:S02]  /*1da0*/  SHFL.BFLY P3, R14, R13, R12, R11 ;  /* 0x0c00000c0d0e7389 */ /* 0x000064000006000b */
[----:B01----:R-:W-:Y:S05]  /*1db0*/  ENDCOLLECTIVE ;  /* 0x000000000000791b */ /* 0x003fea0003800000 */
.L_x_45:
[----:B------:R-:W-:Y:S02]  /*1dc0*/  IMAD.MOV.U32 R12, RZ, RZ, 0x8 ;  /* 0x00000008ff0c7424 */ /* 0x000fe400078e00ff */
[----:B------:R-:W-:Y:S01]  /*1dd0*/  FADD R9, -R19, R14 ;  /* 0x0000000e13097221 */ /* 0x000fe20000000100 */
[C---:B------:R-:W-:Y:S02]  /*1de0*/  ISETP.GT.U32.AND P3, PT, R7.reuse, R16, PT ;  /* 0x000000100700720c */ /* 0x040fe40003f64070 */
[----:B------:R-:W-:Y:S02]  /*1df0*/  LOP3.LUT R16, R7, 0x8, RZ, 0x3c, !PT ;  /* 0x0000000807107812 */ /* 0x000fe400078e3cff */
        /* <DEDUP_REMOVED lines=8> */
.L_x_46:
[----:B------:R-:W-:Y:S02]  /*1e80*/  IMAD.MOV.U32 R13, RZ, RZ, R9 ;  /* 0x000000ffff0d7224 */ /* 0x000fe400078e0009 */
[----:B------:R-:W-:-:S07]  /*1e90*/  IMAD.MOV.U32 R17, RZ, RZ, R14 ;  /* 0x000000ffff117224 */ /* 0x000fce00078e000e */
[----:B------:R-:W-:Y:S05]  /*1ea0*/  WARPSYNC.COLLECTIVE R10, `(.L_x_47) ;  /* 0x000000000a087348 */ /* 0x000fea0003c00000 */
[----:B------:R0:W1:Y:S02]  /*1eb0*/  SHFL.BFLY P3, R14, R13, R12, R11 ;  /* 0x0c00000c0d0e7389 */ /* 0x000064000006000b */
[----:B01----:R-:W-:Y:S05]  /*1ec0*/  ENDCOLLECTIVE ;  /* 0x000000000000791b */ /* 0x003fea0003800000 */
.L_x_47:
[----:B------:R-:W-:Y:S02]  /*1ed0*/  IMAD.MOV.U32 R12, RZ, RZ, 0x4 ;  /* 0x00000004ff0c7424 */ /* 0x000fe400078e00ff */
[----:B------:R-:W-:Y:S01]  /*1ee0*/  FADD R15, -R9, R14 ;  /* 0x0000000e090f7221 */ /* 0x000fe20000000100 */
[----:B------:R-:W-:-:S04]  /*1ef0*/  ISETP.GT.U32.AND P3, PT, R7, R16, PT ;  /* 0x000000100700720c */ /* 0x000fc80003f64070 */
        /* <DEDUP_REMOVED lines=8> */
.L_x_48:
[----:B------:R-:W-:Y:S02]  /*1f80*/  IMAD.MOV.U32 R13, RZ, RZ, R16 ;  /* 0x000000ffff0d7224 */ /* 0x000fe400078e0010 */
[----:B------:R-:W-:-:S07]  /*1f90*/  IMAD.MOV.U32 R20, RZ, RZ, R14 ;  /* 0x000000ffff147224 */ /* 0x000fce00078e000e */
[----:B------:R-:W-:Y:S05]  /*1fa0*/  WARPSYNC.COLLECTIVE R10, `(.L_x_49) ;  /* 0x000000000a087348 */ /* 0x000fea0003c00000 */
[----:B------:R0:W1:Y:S02]  /*1fb0*/  SHFL.BFLY P3, R14, R13, R12, R11 ;  /* 0x0c00000c0d0e7389 */ /* 0x000064000006000b */
[----:B01----:R-:W-:Y:S05]  /*1fc0*/  ENDCOLLECTIVE ;  /* 0x000000000000791b */ /* 0x003fea0003800000 */
.L_x_49:
        /* <DEDUP_REMOVED lines=10> */
.L_x_50:
[----:B------:R-:W-:Y:S02]  /*2070*/  IMAD.MOV.U32 R13, RZ, RZ, R9 ;  /* 0x000000ffff0d7224 */ /* 0x000fe400078e0009 */
[----:B------:R-:W-:-:S07]  /*2080*/  IMAD.MOV.U32 R15, RZ, RZ, R14 ;  /* 0x000000ffff0f7224 */ /* 0x000fce00078e000e */
[----:B------:R-:W-:Y:S05]  /*2090*/  WARPSYNC.COLLECTIVE R10, `(.L_x_51) ;  /* 0x000000000a087348 */ /* 0x000fea0003c00000 */
[----:B------:R0:W1:Y:S02]  /*20a0*/  SHFL.BFLY P3, R14, R13, R12, R11 ;  /* 0x0c00000c0d0e7389 */ /* 0x000064000006000b */
[----:B01----:R-:W-:Y:S05]  /*20b0*/  ENDCOLLECTIVE ;  /* 0x000000000000791b */ /* 0x003fea0003800000 */
.L_x_51:
        /* <DEDUP_REMOVED lines=10> */
.L_x_52:
[----:B------:R-:W-:Y:S02]  /*2160*/  IMAD.MOV.U32 R13, RZ, RZ, R16 ;  /* 0x000000ffff0d7224 */ /* 0x000fe400078e0010 */
[----:B------:R-:W-:-:S07]  /*2170*/  IMAD.MOV.U32 R18, RZ, RZ, R14 ;  /* 0x000000ffff127224 */ /* 0x000fce00078e000e */
[----:B------:R-:W-:Y:S05]  /*2180*/  WARPSYNC.COLLECTIVE R10, `(.L_x_53) ;  /* 0x000000000a087348 */ /* 0x000fea0003c00000 */
[----:B------:R0:W1:Y:S02]  /*2190*/  SHFL.BFLY P3, R14, R13, R12, R11 ;  /* 0x0c00000c0d0e7389 */ /* 0x000064000006000b */
[----:B01----:R-:W-:Y:S05]  /*21a0*/  ENDCOLLECTIVE ;  /* 0x000000000000791b */ /* 0x003fea0003800000 */
.L_x_53:
[----:B------:R-:W-:Y:S05]  /*21b0*/  BRA `(.L_x_54) ;  /* 0xffffffe400d07947 */ /* 0x000fea000383ffff */
.L_x_21:
[----:B--2--5:R-:W-:Y:S01]  /*21c0*/  IMAD.MOV.U32 R13, RZ, RZ, R9 ;  /* 0x000000ffff0d7224 */ /* 0x024fe200078e0009 */
[C---:B------:R-:W-:Y:S01]  /*21d0*/  LOP3.LUT R18, R7.reuse, 0x10, RZ, 0x3c, !PT ;  /* 0x0000001007127812 */ /* 0x040fe200078e3cff */
[----:B------:R-:W-:Y:S02]  /*21e0*/  IMAD.MOV.U32 R12, RZ, RZ, 0x10 ;  /* 0x00000010ff0c7424 */ /* 0x000fe400078e00ff */
[----:B------:R-:W-:Y:S01]  /*21f0*/  IMAD.MOV.U32 R11, RZ, RZ, 0x1f ;  /* 0x0000001fff0b7424 */ /* 0x000fe200078e00ff */
[C---:B------:R-:W-:Y:S01]  /*2200*/  ISETP.GT.U32.AND P0, PT, R7.reuse, R18, PT ;  /* 0x000000120700720c */ /* 0x040fe20003f04070 */
[----:B-1----:R-:W-:Y:S01]  /*2210*/  IMAD.MOV.U32 R10, RZ, RZ, -0x1 ;  /* 0xffffffffff0a7424 */ /* 0x002fe200078e00ff */
[----:B------:R-:W-:-:S11]  /*2220*/  LOP3.LUT R18, R7, 0x8, RZ, 0x3c, !PT ;  /* 0x0000000807127812 */ /* 0x000fd600078e3cff */
[----:B0-----:R-:W-:Y:S05]  /*2230*/  WARPSYNC.COLLECTIVE R10, `(.L_x_55) ;  /* 0x000000000a087348 */ /* 0x001fea0003c00000 */
[----:B------:R1:W2:Y:S02]  /*2240*/  SHFL.BFLY P3, R14, R13, R12, R11 ;  /* 0x0c00000c0d0e7389 */ /* 0x0002a4000006000b */
[----:B012---:R-:W-:Y:S05]  /*2250*/  ENDCOLLECTIVE ;  /* 0x000000000000791b */ /* 0x007fea0003800000 */
.L_x_55:
[----:B------:R-:W-:Y:S02]  /*2260*/  IMAD.MOV.U32 R13, RZ, RZ, R15 ;  /* 0x000000ffff0d7224 */ /* 0x000fe400078e000f */
[----:B------:R-:W-:-:S07]  /*2270*/  IMAD.MOV.U32 R16, RZ, RZ, R14 ;  /* 0x000000ffff107224 */ /* 0x000fce00078e000e */
[----:B------:R-:W-:Y:S05]  /*2280*/  WARPSYNC.COLLECTIVE R10, `(.L_x_56) ;  /* 0x000000000a087348 */ /* 0x000fea0003c00000 */
[----:B------:R0:W1:Y:S02]  /*2290*/  SHFL.BFLY P3, R14, R13, R12, R11 ;  /* 0x0c00000c0d0e7389 */ /* 0x000064000006000b */
[----:B01----:R-:W-:Y:S05]  /*22a0*/  ENDCOLLECTIVE ;  /* 0x000000000000791b */ /* 0x003fea0003800000 */
.L_x_56:
        /* <DEDUP_REMOVED lines=11> */
.L_x_57:
[----:B------:R-:W-:Y:S02]  /*2360*/  IMAD.MOV.U32 R13, RZ, RZ, R17 ;  /* 0x000000ffff0d7224 */ /* 0x000fe400078e0011 */
[----:B------:R-:W-:-:S07]  /*2370*/  IMAD.MOV.U32 R15, RZ, RZ, R14 ;  /* 0x000000ffff0f7224 */ /* 0x000fce00078e000e */
[----:B------:R-:W-:Y:S05]  /*2380*/  WARPSYNC.COLLECTIVE R10, `(.L_x_58) ;  /* 0x000000000a087348 */ /* 0x000fea0003c00000 */
[----:B------:R0:W1:Y:S02]  /*2390*/  SHFL.BFLY P3, R14, R13, R12, R11 ;  /* 0x0c00000c0d0e7389 */ /* 0x000064000006000b */
[----:B01----:R-:W-:Y:S05]  /*23a0*/  ENDCOLLECTIVE ;  /* 0x000000000000791b */ /* 0x003fea0003800000 */
.L_x_58:
        /* <DEDUP_REMOVED lines=12> */
.L_x_59:
[----:B------:R-:W-:Y:S01]  /*2470*/  LOP3.LUT R16, R7, 0x2, RZ, 0x3c, !PT ;  /* 0x0000000207107812 */ /* 0x000fe200078e3cff */
[----:B------:R-:W-:Y:S02]  /*2480*/  IMAD.MOV.U32 R13, RZ, RZ, R18 ;  /* 0x000000ffff0d7224 */ /* 0x000fe400078e0012 */
[----:B------:R-:W-:-:S07]  /*2490*/  IMAD.MOV.U32 R20, RZ, RZ, R14 ;  /* 0x000000ffff147224 */ /* 0x000fce00078e000e */
[----:B------:R-:W-:Y:S05]  /*24a0*/  WARPSYNC.COLLECTIVE R10, `(.L_x_60) ;  /* 0x000000000a087348 */ /* 0x000fea0003c00000 */
[----:B------:R0:W1:Y:S02]  /*24b0*/  SHFL.BFLY P3, R14, R13, R12, R11 ;  /* 0x0c00000c0d0e7389 */ /* 0x000064000006000b */
[----:B01----:R-:W-:Y:S05]  /*24c0*/  ENDCOLLECTIVE ;  /* 0x000000000000791b */ /* 0x003fea0003800000 */
.L_x_60:
        /* <DEDUP_REMOVED lines=11> */
.L_x_61:
[----:B------:R-:W-:Y:S02]  /*2580*/  IMAD.MOV.U32 R13, RZ, RZ, R9 ;  /* 0x000000ffff0d7224 */ /* 0x000fe400078e0009 */
[----:B------:R-:W-:-:S07]  /*2590*/  IMAD.MOV.U32 R17, RZ, RZ, R14 ;  /* 0x000000ffff117224 */ /* 0x000fce00078e000e */
[----:B------:R-:W-:Y:S05]  /*25a0*/  WARPSYNC.COLLECTIVE R10, `(.L_x_62) ;  /* 0x000000000a087348 */ /* 0x000fea0003c00000 */
[----:B------:R0:W1:Y:S02]  /*25b0*/  SHFL.BFLY P3, R14, R13, R12, R11 ;  /* 0x0c00000c0d0e7389 */ /* 0x000064000006000b */
[----:B01----:R-:W-:Y:S05]  /*25c0*/  ENDCOLLECTIVE ;  /* 0x000000000000791b */ /* 0x003fea0003800000 */
.L_x_62:
        /* <DEDUP_REMOVED lines=10> */
.L_x_63:
[----:B------:R-:W-:Y:S02]  /*2670*/  IMAD.MOV.U32 R13, RZ, RZ, R15 ;  /* 0x000000ffff0d7224 */ /* 0x000fe400078e000f */
[----:B------:R-:W-:-:S07]  /*2680*/  IMAD.MOV.U32 R16, RZ, RZ, R14 ;  /* 0x000000ffff107224 */ /* 0x000fce00078e000e */
[----:B------:R-:W-:Y:S05]  /*2690*/  WARPSYNC.COLLECTIVE R10, `(.L_x_64) ;  /* 0x000000000a087348 */ /* 0x000fea0003c00000 */
[----:B------:R0:W1:Y:S02]  /*26a0*/  SHFL.BFLY P3, R14, R13, R12, R11 ;  /* 0x0c00000c0d0e7389 */ /* 0x000064000006000b */
[----:B01----:R-:W-:Y:S05]  /*26b0*/  ENDCOLLECTIVE ;  /* 0x000000000000791b */ /* 0x003fea0003800000 */
.L_x_64:
[----:B------:R-:W-:Y:S05]  /*26c0*/  BRA `(.L_x_65) ;  /* 0xffffffe400907947 */ /* 0x000fea000383ffff */
.L_x_66:
        /* <DEDUP_REMOVED lines=11> */
.L_x_104:


//--------------------- .text._Z21SortParamBasedBitonicPfS_ --------------------------
	.section	.text._Z21SortParamBasedBitonicPfS_,"ax",@progbits
	.align	128
        .global         _Z21SortParamBasedBitonicPfS_
        .type           _Z21SortParamBasedBitonicPfS_,@function
        .size           _Z21SortParamBasedBitonicPfS_,(.L_x_105 - _Z21SortParamBasedBitonicPfS_)
        .other          _Z21SortParamBasedBitonicPfS_,@"STO_CUDA_ENTRY STV_DEFAULT"
_Z21SortParamBasedBitonicPfS_:
.text._Z21SortParamBasedBitonicPfS_:
        /* <DEDUP_REMOVED lines=17> */
[----:B------:R-:W-:-:S13]  /*0110*/  ISETP.GT.U32.AND P2, PT, R0, 0x3f, PT ;  /* 0x0000003f0000780c */ /* 0x000fda0003f44070 */
[----:B0-----:R-:W-:Y:S05]  /*0120*/  @P2 BRA `(.L_x_67) ;  /* 0x0000000800102947 */ /* 0x001fea0003800000 */
[----:B------:R-:W-:-:S03]  /*0130*/  UMOV UR4, 0xffffffff ;  /* 0xffffffff00047882 */ /* 0x000fc60000000000 */
[----:B------:R-:W-:Y:S05]  /*0140*/  BRA.DIV UR4, `(.L_x_68) ;  /* 0x0000000e04387947 */ /* 0x000fea000b800000 */
[----:B-----5:R-:W0:Y:S01]  /*0150*/  SHFL.BFLY PT, R12, R13, 0x1, 0x1f ;  /* 0x0c201f000d0c7f89 */ /* 0x020e2200000e0000 */
[----:B------:R-:W-:-:S03]  /*0160*/  LOP3.LUT R9, R0, 0x1, RZ, 0x3c, !PT ;  /* 0x0000000100097812 */ /* 0x000fc600078e3cff */
[----:B------:R-:W1:Y:S01]  /*0170*/  SHFL.BFLY PT, R15, R6, 0x1, 0x1f ;  /* 0x0c201f00060f7f89 */ /* 0x000e6200000e0000 */
[C---:B------:R-:W-:Y:S02]  /*0180*/  ISETP.GT.U32.AND P1, PT, R0.reuse, R9, PT ;  /* 0x000000090000720c */ /* 0x040fe40003f24070 */
[----:B------:R-:W-:-:S04]  /*0190*/  LOP3.LUT R9, R0, 0x3, RZ, 0x3c, !PT ;  /* 0x0000000300097812 */ /* 0x000fc800078e3cff */
[C---:B------:R-:W-:Y:S02]  /*01a0*/  ISETP.GT.U32.AND P0, PT, R0.reuse, R9, PT ;  /* 0x000000090000720c */ /* 0x040fe40003f04070 */
[----:B------:R-:W-:Y:S01]  /*01b0*/  LOP3.LUT R9, R0, 0x7, RZ, 0x3c, !PT ;  /* 0x0000000700097812 */ /* 0x000fe200078e3cff */
        /* <DEDUP_REMOVED lines=8> */
[----:B------:R-:W-:Y:S02]  /*0240*/  FSEL R8, -R8, R8, P0 ;  /* 0x0000000808087208 */ /* 0x000fe40000000100 */
[----:B------:R-:W-:Y:S02]  /*0250*/  ISETP.GT.U32.AND P0, PT, R0, R9, PT ;  /* 0x000000090000720c */ /* 0x000fe40003f04070 */
[----:B------:R-:W-:Y:S02]  /*0260*/  FSETP.GEU.AND P4, PT, R8, RZ, PT ;  /* 0x000000ff0800720b */ /* 0x000fe40003f8e000 */
[----:B------:R-:W-:Y:S02]  /*0270*/  LOP3.LUT R9, R0, 0x2, RZ, 0x3c, !PT ;  /* 0x0000000200097812 */ /* 0x000fe400078e3cff */
        /* <DEDUP_REMOVED lines=9> */
[----:B------:R-:W0:Y:S02]  /*0310*/  SHFL.BFLY PT, R12, R14, 0x7, 0x1f ;  /* 0x0ce01f000e0c7f89 */ /* 0x000e2400000e0000 */
[----:B0-----:R-:W-:-:S05]  /*0320*/  FADD R8, -R14, R12 ;  /* 0x0000000c0e087221 */ /* 0x001fca0000000100 */
[----:B------:R-:W-:Y:S02]  /*0330*/  FSEL R8, -R8, R8, P0 ;  /* 0x0000000808087208 */ /* 0x000fe40000000100 */
[----:B------:R-:W-:Y:S02]  /*0340*/  ISETP.GT.U32.AND P0, PT, R0, R9, PT ;  /* 0x000000090000720c */ /* 0x000fe40003f04070 */
[----:B------:R-:W-:Y:S02]  /*0350*/  FSETP.GEU.AND P6, PT, R8, RZ, PT ;  /* 0x000000ff0800720b */ /* 0x000fe40003fce000 */
[----:B------:R-:W-:Y:S02]  /*0360*/  LOP3.LUT R9, R0, 0xf, RZ, 0x3c, !PT ;  /* 0x0000000f00097812 */ /* 0x000fe400078e3cff */
[----:B------:R-:W-:Y:S02]  /*0370*/  FSEL R13, R12, R14, !P6 ;  /* 0x0000000e0c0d7208 */ /* 0x000fe40007000000 */
[----:B------:R-:W-:-:S02]  /*0380*/  ISETP.GT.U32.AND P5, PT, R0, R9, PT ;  /* 0x000000090000720c */ /* 0x000fc40003fa4070 */
[----:B------:R-:W-:Y:S01]  /*0390*/  LOP3.LUT R9, R0, 0x4, RZ, 0x3c, !PT ;  /* 0x0000000400097812 */ /* 0x000fe200078e3cff */
        /* <DEDUP_REMOVED lines=9> */
[----:B------:R-:W0:Y:S02]  /*0430*/  SHFL.BFLY PT, R6, R17, 0x7, 0x1f ;  /* 0x0ce01f0011067f89 */ /* 0x000e2400000e0000 */
[----:B------:R-:W-:-:S05]  /*0440*/  FSEL R13, R12, R14, !P4 ;  /* 0x0000000e0c0d7208 */ /* 0x000fca0006000000 */
[----:B------:R-:W1:Y:S01]  /*0450*/  SHFL.BFLY PT, R12, R13, 0xf, 0x1f ;  /* 0x0de01f000d0c7f89 */ /* 0x000e6200000e0000 */
[----:B0-----:R-:W-:Y:S02]  /*0460*/  FSEL R6, R6, R17, !P6 ;  /* 0x0000001106067208 */ /* 0x001fe40007000000 */
[C---:B------:R-:W-:Y:S02]  /*0470*/  ISETP.GT.U32.AND P6, PT, R0.reuse, R9, PT ;  /* 0x000000090000720c */ /* 0x040fe40003fc4070 */
[----:B------:R-:W-:Y:S01]  /*0480*/  LOP3.LUT R9, R0, 0x1f, RZ, 0x3c, !PT ;  /* 0x0000001f00097812 */ /* 0x000fe200078e3cff */
        /* <DEDUP_REMOVED lines=35> */
[----:B------:R-:W-:Y:S02]  /*06c0*/  FSETP.GEU.AND P4, PT, R8, RZ, PT ;  /* 0x000000ff0800720b */ /* 0x000fe40003f8e000 */
[----:B0-----:R-:W-:Y:S02]  /*06d0*/  FSEL R16, R16, R15, !P3 ;  /* 0x0000000f10107208 */ /* 0x001fe40005800000 */
[----:B------:R-:W-:Y:S02]  /*06e0*/  FSEL R14, R12, R13, !P4 ;  /* 0x0000000d0c0e7208 */ /* 0x000fe40006000000 */
[----:B------:R-:W-:Y:S01]  /*06f0*/  ISETP.GT.U32.AND P3, PT, R0, R9, PT ;  /* 0x000000090000720c */ /* 0x000fe20003f64070 */
        /* <DEDUP_REMOVED lines=21> */
[----:B0-----:R-:W-:Y:S02]  /*0850*/  FSEL R16, R16, R15, !P0 ;  /* 0x0000000f10107208 */ /* 0x001fe40004000000 */
[----:B------:R-:W-:-:S03]  /*0860*/  FSEL R13, R12, R14, !P0 ;  /* 0x0000000e0c0d7208 */ /* 0x000fc60004000000 */
[----:B------:R0:W1:Y:S04]  /*0870*/  SHFL.BFLY PT, R17, R16, 0x1, 0x1f ;  /* 0x0c201f0010117f89 */ /* 0x00006800000e0000 */
[----:B------:R0:W2:Y:S02]  /*0880*/  SHFL.BFLY PT, R12, R13, 0x1, 0x1f ;  /* 0x0c201f000d0c7f89 */ /* 0x0000a400000e0000 */
.L_x_101:
[----:B------:R-:W3:Y:S01]  /*0890*/  S2UR UR6, SR_CgaCtaId ;  /* 0x00000000000679c3 */ /* 0x000ee20000008800 */
[----:B--2---:R-:W-:Y:S01]  /*08a0*/  FADD R6, -R13, R12 ;  /* 0x0000000c0d067221 */ /* 0x004fe20000000100 */
[----:B------:R-:W-:Y:S02]  /*08b0*/  UMOV UR4, 0x400 ;  /* 0x0000040000047882 */ /* 0x000fe40000000000 */
[----:B------:R-:W-:Y:S02]  /*08c0*/  UIADD3 UR5, UPT, UPT, UR4, 0x200, URZ ;  /* 0x0000020004057890 */ /* 0x000fe4000fffe0ff */
[----:B------:R-:W-:-:S04]  /*08d0*/  FSEL R6, -R6, R6, P1 ;  /* 0x0000000606067208 */ /* 0x000fc80000800100 */
[----:B------:R-:W-:-:S04]  /*08e0*/  FSETP.GEU.AND P0, PT, R6, RZ, PT ;  /* 0x000000ff0600720b */ /* 0x000fc80003f0e000 */
[----:B-1----:R-:W-:Y:S02]  /*08f0*/  FSEL R6, R17, R16, !P0 ;  /* 0x0000001011067208 */ /* 0x002fe40004000000 */
[----:B0-----:R-:W-:Y:S01]  /*0900*/  FSEL R13, R12, R13, !P0 ;  /* 0x0000000d0c0d7208 */ /* 0x001fe20004000000 */
[----:B---3--:R-:W-:Y:S02]  /*0910*/  ULEA UR5, UR6, UR5, 0x18 ;  /* 0x0000000506057291 */ /* 0x008fe4000f8ec0ff */
[----:B------:R-:W-:-:S04]  /*0920*/  ULEA UR4, UR6, UR4, 0x18 ;  /* 0x0000000406047291 */ /* 0x000fc8000f8ec0ff */
[C---:B------:R-:W-:Y:S02]  /*0930*/  LEA R9, R0.reuse, UR5, 0x2 ;  /* 0x0000000500097c11 */ /* 0x040fe4000f8e10ff */
[----:B------:R-:W-:-:S03]  /*0940*/  LEA R8, R0, UR4, 0x2 ;  /* 0x0000000400087c11 */ /* 0x000fc6000f8e10ff */
[----:B------:R0:W-:Y:S04]  /*0950*/  STS [R9], R6 ;  /* 0x0000000609007388 */ /* 0x0001e80000000800 */
[----:B------:R0:W-:Y:S02]  /*0960*/  STS [R8], R13 ;  /* 0x0000000d08007388 */ /* 0x0001e40000000800 */
.L_x_67:
[----:B------:R-:W-:Y:S05]  /*0970*/  WARPSYNC.ALL ;  /* 0x0000000000007948 */ /* 0x000fea0003800000 */
[----:B------:R-:W-:Y:S06]  /*0980*/  BAR.SYNC.DEFER_BLOCKING 0x0 ;  /* 0x0000000000007b1d */ /* 0x000fec0000010000 */
[----:B------:R-:W-:Y:S04]  /*0990*/  BSSY.RECONVERGENT B0, `(.L_x_69) ;  /* 0x0000013000007945 */ /* 0x000fe80003800200 */
[----:B------:R-:W-:Y:S05]  /*09a0*/  @P2 BRA `(.L_x_70) ;  /* 0x0000000000442947 */ /* 0x000fea0003800000 */
[----:B------:R-:W1:Y:S01]  /*09b0*/  S2R R12, SR_CgaCtaId ;  /* 0x00000000000c7919 */ /* 0x000e620000008800 */
[----:B0-----:R-:W-:Y:S01]  /*09c0*/  IMAD.SHL.U32 R8, R0, 0x4, RZ ;  /* 0x0000000400087824 */ /* 0x001fe200078e00ff */
[----:B------:R-:W-:-:S04]  /*09d0*/  MOV R11, 0x400 ;  /* 0x00000400000b7802 */ /* 0x000fc80000000f00 */
[----:B------:R-:W-:Y:S02]  /*09e0*/  LOP3.LUT R8, R8, 0xfc, RZ, 0x3c, !PT ;  /* 0x000000fc08087812 */ /* 0x000fe400078e3cff */
[----:B-1----:R-:W-:-:S05]  /*09f0*/  LEA R9, R12, R11, 0x18 ;  /* 0x0000000b0c097211 */ /* 0x002fca00078ec0ff */
[----:B------:R-:W-:Y:S01]  /*0a00*/  IMAD.IADD R8, R9, 0x1, R8 ;  /* 0x0000000109087824 */ /* 0x000fe200078e0208 */
[----:B------:R-:W-:-:S04]  /*0a10*/  LOP3.LUT R9, R0, 0x3f, RZ, 0x3c, !PT ;  /* 0x0000003f00097812 */ /* 0x000fc800078e3cff */
[----:B------:R-:W-:Y:S01]  /*0a20*/  ISETP.GT.U32.AND P0, PT, R0, R9, PT ;  /* 0x000000090000720c */ /* 0x000fe20003f04070 */
[----:B------:R-:W0:Y:S02]  /*0a30*/  LDS R8, [R8] ;  /* 0x0000000008087984 */ /* 0x000e240000000800 */
[----:B0----5:R-:W-:-:S05]  /*0a40*/  FADD R10, -R13, R8 ;  /* 0x000000080d0a7221 */ /* 0x021fca0000000100 */
[----:B------:R-:W-:-:S04]  /*0a50*/  FSEL R10, -R10, R10, P0 ;  /* 0x0000000a0a0a7208 */ /* 0x000fc80000000100 */
[----:B------:R-:W-:-:S13]  /*0a60*/  FSETP.GEU.AND P0, PT, R10, RZ, PT ;  /* 0x000000ff0a00720b */ /* 0x000fda0003f0e000 */
[----:B------:R-:W-:Y:S02]  /*0a70*/  @!P0 VIADD R11, R11, 0x200 ;  /* 0x000002000b0b8836 */ /* 0x000fe40000000000 */
[----:B------:R-:W-:-:S03]  /*0a80*/  @!P0 IMAD.MOV.U32 R13, RZ, RZ, R8 ;  /* 0x000000ffff0d8224 */ /* 0x000fc600078e0008 */
[----:B------:R-:W-:-:S05]  /*0a90*/  @!P0 LEA R12, R12, R11, 0x18 ;  /* 0x0000000b0c0c8211 */ /* 0x000fca00078ec0ff */
[----:B------:R-:W-:-:S05]  /*0aa0*/  @!P0 IMAD R9, R9, 0x4, R12 ;  /* 0x0000000409098824 */ /* 0x000fca00078e020c */
[----:B------:R1:W2:Y:S02]  /*0ab0*/  @!P0 LDS R6, [R9] ;  /* 0x0000000009068984 */ /* 0x0002a40000000800 */
.L_x_70:
[----:B------:R-:W-:Y:S05]  /*0ac0*/  BSYNC.RECONVERGENT B0 ;  /* 0x0000000000007941 */ /* 0x000fea0003800200 */
.L_x_69:
[----:B------:R-:W-:Y:S06]  /*0ad0*/  BAR.SYNC.DEFER_BLOCKING 0x0 ;  /* 0x0000000000007b1d */ /* 0x000fec0000010000 */
[----:B------:R-:W-:Y:S05]  /*0ae0*/  @P2 EXIT ;  /* 0x000000000000294d */ /* 0x000fea0003800000 */
[----:B0----5:R-:W0:Y:S01]  /*0af0*/  SHFL.BFLY PT, R8, R13, 0x10, 0x1f ;  /* 0x0e001f000d087f89 */ /* 0x021e2200000e0000 */
[C---:B-1----:R-:W-:Y:S02]  /*0b00*/  LOP3.LUT R9, R0.reuse, 0x10, RZ, 0x3c, !PT ;  /* 0x0000001000097812 */ /* 0x042fe400078e3cff */
[C---:B------:R-:W-:Y:S02]  /*0b10*/  LOP3.LUT R15, R0.reuse, 0x2, RZ, 0x3c, !PT ;  /* 0x00000002000f7812 */ /* 0x040fe400078e3cff */
[C---:B------:R-:W-:Y:S02]  /*0b20*/  ISETP.GT.U32.AND P0, PT, R0.reuse, R9, PT ;  /* 0x000000090000720c */ /* 0x040fe40003f04070 */
[----:B------:R-:W-:-:S04]  /*0b30*/  LOP3.LUT R9, R0, 0x8, RZ, 0x3c, !PT ;  /* 0x0000000800097812 */ /* 0x000fc800078e3cff */
[----:B------:R-:W-:Y:S02]  /*0b40*/  ISETP.GT.U32.AND P1, PT, R0, R9, PT ;  /* 0x000000090000720c */ /* 0x000fe40003f24070 */
[----:B--2---:R-:W1:Y:S01]  /*0b50*/  SHFL.BFLY PT, R9, R6, 0x10, 0x1f ;  /* 0x0e001f0006097f89 */ /* 0x004e6200000e0000 */
[----:B0-----:R-:W-:-:S05]  /*0b60*/  FADD R10, R8, -R13 ;  /* 0x8000000d080a7221 */ /* 0x001fca0000000000 */
[----:B------:R-:W-:-:S04]  /*0b70*/  FSEL R10, -R10, R10, P0 ;  /* 0x0000000a0a0a7208 */ /* 0x000fc80000000100 */
[----:B------:R-:W-:-:S04]  /*0b80*/  FSETP.GEU.AND P0, PT, R10, RZ, PT ;  /* 0x000000ff0a00720b */ /* 0x000fc80003f0e000 */
[----:B------:R-:W-:Y:S02]  /*0b90*/  FSEL R8, R8, R13, !P0 ;  /* 0x0000000d08087208 */ /* 0x000fe40004000000 */
[----:B-1----:R-:W-:Y:S02]  /*0ba0*/  FSEL R9, R9, R6, !P0 ;  /* 0x0000000609097208 */ /* 0x002fe40004000000 */
[C---:B------:R-:W-:Y:S01]  /*0bb0*/  LOP3.LUT R13, R0.reuse, 0x4, RZ, 0x3c, !PT ;  /* 0x00000004000d7812 */ /* 0x040fe200078e3cff */
[----:B------:R-:W0:Y:S03]  /*0bc0*/  SHFL.BFLY PT, R11, R8, 0x8, 0x1f ;  /* 0x0d001f00080b7f89 */ /* 0x000e2600000e0000 */
[----:B------:R-:W-:Y:S01]  /*0bd0*/  ISETP.GT.U32.AND P0, PT, R0, R13, PT ;  /* 0x0000000d0000720c */ /* 0x000fe20003f04070 */
        /* <DEDUP_REMOVED lines=9> */
[----:B-1----:R-:W-:-:S05]  /*0c70*/  FADD R8, -R11, R12 ;  /* 0x0000000c0b087221 */ /* 0x002fca0000000100 */
[----:B------:R-:W-:-:S04]  /*0c80*/  FSEL R8, -R8, R8, P0 ;  /* 0x0000000808087208 */ /* 0x000fc80000000100 */
[----:B------:R-:W-:-:S04]  /*0c90*/  FSETP.GEU.AND P0, PT, R8, RZ, PT ;  /* 0x000000ff0800720b */ /* 0x000fc80003f0e000 */
[----:B------:R-:W-:Y:S02]  /*0ca0*/  FSEL R12, R12, R11, !P0 ;  /* 0x0000000b0c0c7208 */ /* 0x000fe40004000000 */
[----:B------:R-:W0:Y:S04]  /*0cb0*/  SHFL.BFLY PT, R11, R10, 0x4, 0x1f ;  /* 0x0c801f000a0b7f89 */ /* 0x000e2800000e0000 */
[----:B------:R-:W1:Y:S01]  /*0cc0*/  SHFL.BFLY PT, R13, R12, 0x2, 0x1f ;  /* 0x0c401f000c0d7f89 */ /* 0x000e6200000e0000 */
[----:B0-----:R-:W-:Y:S01]  /*0cd0*/  FSEL R11, R11, R10, !P0 ;  /* 0x0000000a0b0b7208 */ /* 0x001fe20004000000 */
[----:B-1----:R-:W-:-:S05]  /*0ce0*/  FADD R6, -R12, R13 ;  /* 0x0000000d0c067221 */ /* 0x002fca0000000100 */
[----:B------:R-:W-:Y:S02]  /*0cf0*/  FSEL R8, -R6, R6, P1 ;  /* 0x0000000606087208 */ /* 0x000fe40000800100 */
[----:B------:R-:W0:Y:S01]  /*0d00*/  SHFL.BFLY PT, R6, R11, 0x2, 0x1f ;  /* 0x0c401f000b067f89 */ /* 0x000e2200000e0000 */
[----:B------:R-:W-:Y:S02]  /*0d10*/  ISETP.GT.U32.AND P1, PT, R7, 0xf, PT ;  /* 0x0000000f0700780c */ /* 0x000fe40003f24070 */
[----:B------:R-:W-:-:S04]  /*0d20*/  FSETP.GEU.AND P0, PT, R8, RZ, PT ;  /* 0x000000ff0800720b */ /* 0x000fc80003f0e000 */
        /* <DEDUP_REMOVED lines=16> */
.L_x_68:
[----:B-----5:R-:W-:Y:S01]  /*0e30*/  IMAD.MOV.U32 R11, RZ, RZ, R6 ;  /* 0x000000ffff0b7224 */ /* 0x020fe200078e0006 */
[C---:B------:R-:W-:Y:S01]  /*0e40*/  LOP3.LUT R17, R0.reuse, 0x1, RZ, 0x3c, !PT ;  /* 0x0000000100117812 */ /* 0x040fe200078e3cff */
[----:B------:R-:W-:Y:S02]  /*0e50*/  IMAD.MOV.U32 R10, RZ, RZ, 0x1 ;  /* 0x00000001ff0a7424 */ /* 0x000fe400078e00ff */
[----:B------:R-:W-:Y:S01]  /*0e60*/  IMAD.MOV.U32 R9, RZ, RZ, 0x1f ;  /* 0x0000001fff097424 */ /* 0x000fe200078e00ff */
[----:B------:R-:W-:Y:S01]  /*0e70*/  ISETP.GT.U32.AND P1, PT, R0, R17, PT ;  /* 0x000000110000720c */ /* 0x000fe20003f24070 */
[----:B------:R-:W-:-:S12]  /*0e80*/  IMAD.MOV.U32 R8, RZ, RZ, -0x1 ;  /* 0xffffffffff087424 */ /* 0x000fd800078e00ff */
[----:B------:R-:W-:Y:S05]  /*0e90*/  WARPSYNC.COLLECTIVE R8, `(.L_x_71) ;  /* 0x0000000008087348 */ /* 0x000fea0003c00000 */
[----:B------:R0:W1:Y:S02]  /*0ea0*/  SHFL.BFLY P3, R12, R11, R10, R9 ;  /* 0x0c00000a0b0c7389 */ /* 0x0000640000060009 */
[----:B01----:R-:W-:Y:S05]  /*0eb0*/  ENDCOLLECTIVE ;  /* 0x000000000000791b */ /* 0x003fea0003800000 */
.L_x_71:
[----:B------:R-:W-:Y:S02]  /*0ec0*/  IMAD.MOV.U32 R11, RZ, RZ, R13 ;  /* 0x000000ffff0b7224 */ /* 0x000fe400078e000d */
[----:B------:R-:W-:-:S07]  /*0ed0*/  IMAD.MOV.U32 R15, RZ, RZ, R12 ;  /* 0x000000ffff0f7224 */ /* 0x000fce00078e000c */
[----:B------:R-:W-:Y:S05]  /*0ee0*/  WARPSYNC.COLLECTIVE R8, `(.L_x_72) ;  /* 0x0000000008087348 */ /* 0x000fea0003c00000 */
[----:B------:R0:W1:Y:S02]  /*0ef0*/  SHFL.BFLY P3, R12, R11, R10, R9 ;  /* 0x0c00000a0b0c7389 */ /* 0x0000640000060009 */
[----:B01----:R-:W-:Y:S05]  /*0f00*/  ENDCOLLECTIVE ;  /* 0x000000000000791b */ /* 0x003fea0003800000 */
.L_x_72:
        /* <DEDUP_REMOVED lines=12> */
.L_x_73:
[----:B------:R-:W-:Y:S02]  /*0fd0*/  IMAD.MOV.U32 R11, RZ, RZ, R14 ;  /* 0x000000ffff0b7224 */ /* 0x000fe400078e000e */
[----:B------:R-:W-:-:S07]  /*0fe0*/  IMAD.MOV.U32 R16, RZ, RZ, R12 ;  /* 0x000000ffff107224 */ /* 0x000fce00078e000c */
[----:B------:R-:W-:Y:S05]  /*0ff0*/  WARPSYNC.COLLECTIVE R8, `(.L_x_74) ;  /* 0x0000000008087348 */ /* 0x000fea0003c00000 */
[----:B------:R0:W1:Y:S02]  /*1000*/  SHFL.BFLY P3, R12, R11, R10, R9 ;  /* 0x0c00000a0b0c7389 */ /* 0x0000640000060009 */
[----:B01----:R-:W-:Y:S05]  /*1010*/  ENDCOLLECTIVE ;  /* 0x000000000000791b */ /* 0x003fea0003800000 */
.L_x_74:
        /* <DEDUP_REMOVED lines=10> */
.L_x_75:
[----:B------:R-:W-:Y:S02]  /*10c0*/  IMAD.MOV.U32 R11, RZ, RZ, R13 ;  /* 0x000000ffff0b7224 */ /* 0x000fe400078e000d */
[----:B------:R-:W-:-:S07]  /*10d0*/  IMAD.MOV.U32 R17, RZ, RZ, R12 ;  /* 0x000000ffff117224 */ /* 0x000fce00078e000c */
[----:B------:R-:W-:Y:S05]  /*10e0*/  WARPSYNC.COLLECTIVE R8, `(.L_x_76) ;  /* 0x0000000008087348 */ /* 0x000fea0003c00000 */
[----:B------:R0:W1:Y:S02]  /*10f0*/  SHFL.BFLY P3, R12, R11, R10, R9 ;  /* 0x0c00000a0b0c7389 */ /* 0x0000640000060009 */
[----:B01----:R-:W-:Y:S05]  /*1100*/  ENDCOLLECTIVE ;  /* 0x000000000000791b */ /* 0x003fea0003800000 */
.L_x_76:
        /* <DEDUP_REMOVED lines=12> */
.L_x_77:
[----:B------:R-:W-:Y:S02]  /*11d0*/  IMAD.MOV.U32 R11, RZ, RZ, R14 ;  /* 0x000000ffff0b7224 */ /* 0x000fe400078e000e */
[----:B------:R-:W-:-:S07]  /*11e0*/  IMAD.MOV.U32 R6, RZ, RZ, R12 ;  /* 0x000000ffff067224 */ /* 0x000fce00078e000c */
[----:B------:R-:W-:Y:S05]  /*11f0*/  WARPSYNC.COLLECTIVE R8, `(.L_x_78) ;  /* 0x0000000008087348 */ /* 0x000fea0003c00000 */
[----:B------:R0:W1:Y:S02]  /*1200*/  SHFL.BFLY P3, R12, R11, R10, R9 ;  /* 0x0c00000a0b0c7389 */ /* 0x0000640000060009 */
[----:B01----:R-:W-:Y:S05]  /*1210*/  ENDCOLLECTIVE ;  /* 0x000000000000791b */ /* 0x003fea0003800000 */
.L_x_78:
        /* <DEDUP_REMOVED lines=12> */
.L_x_79:
[----:B------:R-:W-:Y:S02]  /*12e0*/  IMAD.MOV.U32 R11, RZ, RZ, R13 ;  /* 0x000000ffff0b7224 */ /* 0x000fe400078e000d */
[----:B------:R-:W-:-:S07]  /*12f0*/  IMAD.MOV.U32 R15, RZ, RZ, R12 ;  /* 0x000000ffff0f7224 */ /* 0x000fce00078e000c */
[----:B------:R-:W-:Y:S05]  /*1300*/  WARPSYNC.COLLECTIVE R8, `(.L_x_80) ;  /* 0x0000000008087348 */ /* 0x000fea0003c00000 */
[----:B------:R0:W1:Y:S02]  /*1310*/  SHFL.BFLY P3, R12, R11, R10, R9 ;  /* 0x0c00000a0b0c7389 */ /* 0x0000640000060009 */
[----:B01----:R-:W-:Y:S05]  /*1320*/  ENDCOLLECTIVE ;  /* 0x000000000000791b */ /* 0x003fea0003800000 */
.L_x_80:
        /* <DEDUP_REMOVED lines=10> */
.L_x_81:
[----:B------:R-:W-:Y:S02]  /*13d0*/  IMAD.MOV.U32 R11, RZ, RZ, R14 ;  /* 0x000000ffff0b7224 */ /* 0x000fe400078e000e */
[----:B------:R-:W-:-:S07]  /*13e0*/  IMAD.MOV.U32 R16, RZ, RZ, R12 ;  /* 0x000000ffff107224 */ /* 0x000fce00078e000c */
[----:B------:R-:W-:Y:S05]  /*13f0*/  WARPSYNC.COLLECTIVE R8, `(.L_x_82) ;  /* 0x0000000008087348 */ /* 0x000fea0003c00000 */
[----:B------:R0:W1:Y:S02]  /*1400*/  SHFL.BFLY P3, R12, R11, R10, R9 ;  /* 0x0c00000a0b0c7389 */ /* 0x0000640000060009 */
[----:B01----:R-:W-:Y:S05]  /*1410*/  ENDCOLLECTIVE ;  /* 0x000000000000791b */ /* 0x003fea0003800000 */
.L_x_82:
        /* <DEDUP_REMOVED lines=11> */
.L_x_83:
[----:B------:R-:W-:Y:S02]  /*14d0*/  IMAD.MOV.U32 R11, RZ, RZ, R13 ;  /* 0x000000ffff0b7224 */ /* 0x000fe400078e000d */
[----:B------:R-:W-:-:S07]  /*14e0*/  IMAD.MOV.U32 R17, RZ, RZ, R12 ;  /* 0x000000ffff117224 */ /* 0x000fce00078e000c */
[----:B------:R-:W-:Y:S05]  /*14f0*/  WARPSYNC.COLLECTIVE R8, `(.L_x_84) ;  /* 0x0000000008087348 */ /* 0x000fea0003c00000 */
[----:B------:R0:W1:Y:S02]  /*1500*/  SHFL.BFLY P3, R12, R11, R10, R9 ;  /* 0x0c00000a0b0c7389 */ /* 0x0000640000060009 */
[----:B01----:R-:W-:Y:S05]  /*1510*/  ENDCOLLECTIVE ;  /* 0x000000000000791b */ /* 0x003fea0003800000 */
.L_x_84:
[----:B------:R-:W-:Y:S02]  /*1520*/  IMAD.MOV.U32 R10, RZ, RZ, 0x4 ;  /* 0x00000004ff0a7424 */ /* 0x000fe400078e00ff */
[----:B------:R-:W-:Y:S01]  /*1530*/  FADD R6, -R13, R12 ;  /* 0x0000000c0d067221 */ /* 0x000fe20000000100 */
[----:B------:R-:W-:-:S04]  /*1540*/  ISETP.GT.U32.AND P3, PT, R0, R15, PT ;  /* 0x0000000f0000720c */ /* 0x000fc80003f64070 */
        /* <DEDUP_REMOVED lines=10> */
.L_x_85:
[----:B------:R-:W-:Y:S02]  /*15f0*/  IMAD.MOV.U32 R11, RZ, RZ, R14 ;  /* 0x000000ffff0b7224 */ /* 0x000fe400078e000e */
[----:B------:R-:W-:-:S07]  /*1600*/  IMAD.MOV.U32 R6, RZ, RZ, R12 ;  /* 0x000000ffff067224 */ /* 0x000fce00078e000c */
[----:B------:R-:W-:Y:S05]  /*1610*/  WARPSYNC.COLLECTIVE R8, `(.L_x_86) ;  /* 0x0000000008087348 */ /* 0x000fea0003c00000 */
[----:B------:R0:W1:Y:S02]  /*1620*/  SHFL.BFLY P3, R12, R11, R10, R9 ;  /* 0x0c00000a0b0c7389 */ /* 0x0000640000060009 */
[----:B01----:R-:W-:Y:S05]  /*1630*/  ENDCOLLECTIVE ;  /* 0x000000000000791b */ /* 0x003fea0003800000 */
.L_x_86:
        /* <DEDUP_REMOVED lines=10> */
.L_x_87:
[----:B------:R-:W-:Y:S02]  /*16e0*/  IMAD.MOV.U32 R11, RZ, RZ, R13 ;  /* 0x000000ffff0b7224 */ /* 0x000fe400078e000d */
[----:B------:R-:W-:-:S07]  /*16f0*/  IMAD.MOV.U32 R15, RZ, RZ, R12 ;  /* 0x000000ffff0f7224 */ /* 0x000fce00078e000c */
[----:B------:R-:W-:Y:S05]  /*1700*/  WARPSYNC.COLLECTIVE R8, `(.L_x_88) ;  /* 0x0000000008087348 */ /* 0x000fea0003c00000 */
[----:B------:R0:W1:Y:S02]  /*1710*/  SHFL.BFLY P3, R12, R11, R10, R9 ;  /* 0x0c00000a0b0c7389 */ /* 0x0000640000060009 */
[----:B01----:R-:W-:Y:S05]  /*1720*/  ENDCOLLECTIVE ;  /* 0x000000000000791b */ /* 0x003fea0003800000 */
.L_x_88:
        /* <DEDUP_REMOVED lines=10> */
.L_x_89:
[----:B------:R-:W-:Y:S02]  /*17d0*/  IMAD.MOV.U32 R11, RZ, RZ, R14 ;  /* 0x000000ffff0b7224 */ /* 0x000fe400078e000e */
[----:B------:R-:W-:-:S07]  /*17e0*/  IMAD.MOV.U32 R16, RZ, RZ, R12 ;  /* 0x000000ffff107224 */ /* 0x000fce00078e000c */
[----:B------:R-:W-:Y:S05]  /*17f0*/  WARPSYNC.COLLECTIVE R8, `(.L_x_90) ;  /* 0x0000000008087348 */ /* 0x000fea0003c00000 */
[----:B------:R0:W1:Y:S02]  /*1800*/  SHFL.BFLY P3, R12, R11, R10, R9 ;  /* 0x0c00000a0b0c7389 */ /* 0x0000640000060009 */
[----:B01----:R-:W-:Y:S05]  /*1810*/  ENDCOLLECTIVE ;  /* 0x000000000000791b */ /* 0x003fea0003800000 */
.L_x_90:
        /* <DEDUP_REMOVED lines=11> */
.L_x_91:
[----:B------:R-:W-:Y:S02]  /*18d0*/  IMAD.MOV.U32 R11, RZ, RZ, R13 ;  /* 0x000000ffff0b7224 */ /* 0x000fe400078e000d */
[----:B------:R-:W-:-:S07]  /*18e0*/  IMAD.MOV.U32 R17, RZ, RZ, R12 ;  /* 0x000000ffff117224 */ /* 0x000fce00078e000c */
[----:B------:R-:W-:Y:S05]  /*18f0*/  WARPSYNC.COLLECTIVE R8, `(.L_x_92) ;  /* 0x0000000008087348 */ /* 0x000fea0003c00000 */
[----:B------:R0:W1:Y:S02]  /*1900*/  SHFL.BFLY P3, R12, R11, R10, R9 ;  /* 0x0c00000a0b0c7389 */ /* 0x0000640000060009 */
[----:B01----:R-:W-:Y:S05]  /*1910*/  ENDCOLLECTIVE ;  /* 0x000000000000791b */ /* 0x003fea0003800000 */
.L_x_92:
        /* <DEDUP_REMOVED lines=12> */
.L_x_93:
[----:B------:R-:W-:Y:S02]  /*19e0*/  IMAD.MOV.U32 R11, RZ, RZ, R14 ;  /* 0x000000ffff0b7224 */ /* 0x000fe400078e000e */
[----:B------:R-:W-:-:S07]  /*19f0*/  IMAD.MOV.U32 R6, RZ, RZ, R12 ;  /* 0x000000ffff067224 */ /* 0x000fce00078e000c */
[----:B------:R-:W-:Y:S05]  /*1a00*/  WARPSYNC.COLLECTIVE R8, `(.L_x_94) ;  /* 0x0000000008087348 */ /* 0x000fea0003c00000 */
[----:B------:R0:W1:Y:S02]  /*1a10*/  SHFL.BFLY P3, R12, R11, R10, R9 ;  /* 0x0c00000a0b0c7389 */ /* 0x0000640000060009 */
[----:B01----:R-:W-:Y:S05]  /*1a20*/  ENDCOLLECTIVE ;  /* 0x000000000000791b */ /* 0x003fea0003800000 */
.L_x_94:
        /* <DEDUP_REMOVED lines=11> */
.L_x_95:
[----:B------:R-:W-:Y:S02]  /*1ae0*/  IMAD.MOV.U32 R11, RZ, RZ, R13 ;  /* 0x000000ffff0b7224 */ /* 0x000fe400078e000d */
[----:B------:R-:W-:-:S07]  /*1af0*/  IMAD.MOV.U32 R15, RZ, RZ, R12 ;  /* 0x000000ffff0f7224 */ /* 0x000fce00078e000c */
[----:B------:R-:W-:Y:S05]  /*1b00*/  WARPSYNC.COLLECTIVE R8, `(.L_x_96) ;  /* 0x0000000008087348 */ /* 0x000fea0003c00000 */
[----:B------:R0:W1:Y:S02]  /*1b10*/  SHFL.BFLY P3, R12, R11, R10, R9 ;  /* 0x0c00000a0b0c7389 */ /* 0x0000640000060009 */
[----:B01----:R-:W-:Y:S05]  /*1b20*/  ENDCOLLECTIVE ;  /* 0x000000000000791b */ /* 0x003fea0003800000 */
.L_x_96:
        /* <DEDUP_REMOVED lines=10> */
.L_x_97:
[----:B------:R-:W-:Y:S02]  /*1bd0*/  IMAD.MOV.U32 R11, RZ, RZ, R14 ;  /* 0x000000ffff0b7224 */ /* 0x000fe400078e000e */
[----:B------:R-:W-:-:S07]  /*1be0*/  IMAD.MOV.U32 R16, RZ, RZ, R12 ;  /* 0x000000ffff107224 */ /* 0x000fce00078e000c */
[----:B------:R-:W-:Y:S05]  /*1bf0*/  WARPSYNC.COLLECTIVE R8, `(.L_x_98) ;  /* 0x0000000008087348 */ /* 0x000fea0003c00000 */
[----:B------:R0:W1:Y:S02]  /*1c00*/  SHFL.BFLY P3, R12, R11, R10, R9 ;  /* 0x0c00000a0b0c7389 */ /* 0x0000640000060009 */
[----:B01----:R-:W-:Y:S05]  /*1c10*/  ENDCOLLECTIVE ;  /* 0x000000000000791b */ /* 0x003fea0003800000 */
.L_x_98:
        /* <DEDUP_REMOVED lines=10> */
.L_x_99:
[----:B------:R-:W-:Y:S02]  /*1cc0*/  IMAD.MOV.U32 R11, RZ, RZ, R13 ;  /* 0x000000ffff0b7224 */ /* 0x000fe400078e000d */
[----:B------:R-:W-:-:S07]  /*1cd0*/  IMAD.MOV.U32 R17, RZ, RZ, R12 ;  /* 0x000000ffff117224 */ /* 0x000fce00078e000c */
[----:B------:R-:W-:Y:S05]  /*1ce0*/  WARPSYNC.COLLECTIVE R8, `(.L_x_100) ;  /* 0x0000000008087348 */ /* 0x000fea0003c00000 */
[----:B------:R0:W1:Y:S02]  /*1cf0*/  SHFL.BFLY P3, R12, R11, R10, R9 ;  /* 0x0c00000a0b0c7389 */ /* 0x0000640000060009 */
[----:B01----:R-:W-:Y:S05]  /*1d00*/  ENDCOLLECTIVE ;  /* 0x000000000000791b */ /* 0x003fea0003800000 */
.L_x_100:
[----:B------:R-:W-:Y:S05]  /*1d10*/  BRA `(.L_x_101) ;  /* 0xffffffe800dc7947 */ /* 0x000fea000383ffff */
.L_x_102:
        /* <DEDUP_REMOVED lines=14> */
.L_x_105:


//--------------------- .nv.shared._Z22SortParamBasedBitonic3PfS_ --------------------------
	.section	.nv.shared._Z22SortParamBasedBitonic3PfS_,"aw",@nobits
	.sectionflags	@""
	.align	4
.nv.shared._Z22SortParamBasedBitonic3PfS_:
	.zero		2048


//--------------------- .nv.shared.reserved.0     --------------------------
	.section	.nv.shared.reserved.0,"aw",@nobits
	.weak		__nv_reservedSMEM_offset_0_alias
	.size		__nv_reservedSMEM_offset_0_alias, 0, 64
	.other		__nv_reservedSMEM_offset_0_alias,@"STO_CUDA_RESERVED_SHARED STV_DEFAULT"
__nv_reservedSMEM_offset_0_alias:
	.zero		0
	.zero		64


//--------------------- .nv.shared._Z22SortParamBasedBitonic2PfS_ --------------------------
	.section	.nv.shared._Z22SortParamBasedBitonic2PfS_,"aw",@nobits
	.sectionflags	@""
	.align	4
.nv.shared._Z22SortParamBasedBitonic2PfS_:
	.zero		2048


//--------------------- .nv.shared._Z21SortParamBasedBitonicPfS_ --------------------------
	.section	.nv.shared._Z21SortParamBasedBitonicPfS_,"aw",@nobits
	.sectionflags	@""
	.align	4
.nv.shared._Z21SortParamBasedBitonicPfS_:
	.zero		2048


//--------------------- .nv.constant0._Z22SortParamBasedBitonic3PfS_ --------------------------
	.section	.nv.constant0._Z22SortParamBasedBitonic3PfS_,"a",@progbits
	.sectionflags	@""
	.align	4
.nv.constant0._Z22SortParamBasedBitonic3PfS_:
	.zero		912


//--------------------- .nv.constant0._Z22SortParamBasedBitonic2PfS_ --------------------------
	.section	.nv.constant0._Z22SortParamBasedBitonic2PfS_,"a",@progbits
	.sectionflags	@""
	.align	4
.nv.constant0._Z22SortParamBasedBitonic2PfS_:
	.zero		912


//--------------------- .nv.constant0._Z21SortParamBasedBitonicPfS_ --------------------------
	.section	.nv.constant0._Z21SortParamBasedBitonicPfS_,"a",@progbits
	.sectionflags	@""
	.align	4
.nv.constant0._Z21SortParamBasedBitonicPfS_:
	.zero		912


//--------------------- SYMBOLS --------------------------

	.type		.nv.reservedSmem.offset0,@object
	.size		.nv.reservedSmem.offset0,0x4
	.type		.nv.reservedSmem.cap,@object
	.size		.nv.reservedSmem.cap,0x4
